	.target	sm_90a

	.elftype	@"ET_EXEC"


//--------------------- .note.nv.tkinfo           --------------------------
	.section	.note.nv.tkinfo,"",@"SHT_NOTE"
	.sectionflags	@"SHF_NOTE_NV_TKINFO"
	.tkinfo
        /*0018*/ 	.word	0x00000002
        /*0030*/ 	.string	""
        /*0030*/ 	.string	"ptxas"
        /*0030*/ 	.string	"Cuda compilation tools, release 13.0, V13.0.88"
        /*0030*/ 	.string	"Build cuda_13.0.r13.0/compiler.36424714_0"
        /*0030*/ 	.string	"-arch sm_90a -m 64 "



//--------------------- .note.nv.cuinfo           --------------------------
	.section	.note.nv.cuinfo,"",@"SHT_NOTE"
	.sectionflags	@"SHF_NOTE_NV_CUINFO"
        /*0018*/ 	.short	0x0002
        /*001a*/ 	.short	0x005a
        /*001c*/ 	.short	0x0082
	.zero		2


//--------------------- .nv.info                  --------------------------
	.section	.nv.info,"",@"SHT_CUDA_INFO"
	.align	4


	//----- nvinfo : EIATTR_REGCOUNT
	.align		4
        /*0000*/ 	.byte	0x04, 0x2f
        /*0002*/ 	.short	(.L_15 - .L_14)
	.align		4
.L_14:
        /*0004*/ 	.word	index@(_ZN7cutlass13device_kernelINS_4gemm6kernel13GemmUniversalIN4cute5tupleIJiiiiEEENS1_10collective13CollectiveMmaINS1_34MainloopSm90TmaGmmaWarpSpecializedILi6ENS5_IJNS4_1CILi1EEESB_SB_EEENS1_32KernelTmaWarpSpecializedPingpongEEENS5_IJNSA_ILi64EEENSA_ILi256EEENSA_ILi128EEEEEENS_6half_tENS5_IJlSB_lEEESJ_SK_NS4_8TiledMMAINS4_8MMA_AtomIJNS4_4SM904GMMA26MMA_64x256x16_F32F16F16_SSILNSO_5MajorE0ELSQ_0ELNSO_7ScaleInE1ELSR_1EEEEEENS4_6LayoutISC_NS5_IJNSA_ILi0EEESV_SV_EEEEENS5_IJNS4_10UnderscoreESY_SY_EEEEENS4_13SM90_TMA_LOADENS4_14ComposedLayoutINS4_7SwizzleILi3ELi4ELi3EEENS4_18smem_ptr_flag_bitsILi16EEENSU_INS5_IJNSA_ILi8EEESF_EEENS5_IJSF_SB_EEEEEEEvNS4_8identityES11_S1B_vS1C_EENS_8epilogue10collective6detail29Sm90TmaWarpSpecializedAdapterINS1F_15DefaultEpilogueISJ_SK_SK_NS1E_6thread17LinearCombinationISJ_Li1EffLNS1J_9ScaleType4KindE0ELNS_15FloatRoundStyleE2ESJ_EENS1_15EpilogueDefaultEEEEEvvEEEEvNT_6ParamsE)
        /*0008*/ 	.word	0x000000a8


	//----- nvinfo : EIATTR_FRAME_SIZE
	.align		4
.L_15:
        /*000c*/ 	.byte	0x04, 0x11
        /*000e*/ 	.short	(.L_17 - .L_16)
	.align		4
.L_16:
        /*0010*/ 	.word	index@(_ZN7cutlass13device_kernelINS_4gemm6kernel13GemmUniversalIN4cute5tupleIJiiiiEEENS1_10collective13CollectiveMmaINS1_34MainloopSm90TmaGmmaWarpSpecializedILi6ENS5_IJNS4_1CILi1EEESB_SB_EEENS1_32KernelTmaWarpSpecializedPingpongEEENS5_IJNSA_ILi64EEENSA_ILi256EEENSA_ILi128EEEEEENS_6half_tENS5_IJlSB_lEEESJ_SK_NS4_8TiledMMAINS4_8MMA_AtomIJNS4_4SM904GMMA26MMA_64x256x16_F32F16F16_SSILNSO_5MajorE0ELSQ_0ELNSO_7ScaleInE1ELSR_1EEEEEENS4_6LayoutISC_NS5_IJNSA_ILi0EEESV_SV_EEEEENS5_IJNS4_10UnderscoreESY_SY_EEEEENS4_13SM90_TMA_LOADENS4_14ComposedLayoutINS4_7SwizzleILi3ELi4ELi3EEENS4_18smem_ptr_flag_bitsILi16EEENSU_INS5_IJNSA_ILi8EEESF_EEENS5_IJSF_SB_EEEEEEEvNS4_8identityES11_S1B_vS1C_EENS_8epilogue10collective6detail29Sm90TmaWarpSpecializedAdapterINS1F_15DefaultEpilogueISJ_SK_SK_NS1E_6thread17LinearCombinationISJ_Li1EffLNS1J_9ScaleType4KindE0ELNS_15FloatRoundStyleE2ESJ_EENS1_15EpilogueDefaultEEEEEvvEEEEvNT_6ParamsE)
        /*0014*/ 	.word	0x00000008


	//----- nvinfo : EIATTR_MIN_STACK_SIZE
	.align		4
.L_17:
        /*0018*/ 	.byte	0x04, 0x12
        /*001a*/ 	.short	(.L_19 - .L_18)
	.align		4
.L_18:
        /*001c*/ 	.word	index@(_ZN7cutlass13device_kernelINS_4gemm6kernel13GemmUniversalIN4cute5tupleIJiiiiEEENS1_10collective13CollectiveMmaINS1_34MainloopSm90TmaGmmaWarpSpecializedILi6ENS5_IJNS4_1CILi1EEESB_SB_EEENS1_32KernelTmaWarpSpecializedPingpongEEENS5_IJNSA_ILi64EEENSA_ILi256EEENSA_ILi128EEEEEENS_6half_tENS5_IJlSB_lEEESJ_SK_NS4_8TiledMMAINS4_8MMA_AtomIJNS4_4SM904GMMA26MMA_64x256x16_F32F16F16_SSILNSO_5MajorE0ELSQ_0ELNSO_7ScaleInE1ELSR_1EEEEEENS4_6LayoutISC_NS5_IJNSA_ILi0EEESV_SV_EEEEENS5_IJNS4_10UnderscoreESY_SY_EEEEENS4_13SM90_TMA_LOADENS4_14ComposedLayoutINS4_7SwizzleILi3ELi4ELi3EEENS4_18smem_ptr_flag_bitsILi16EEENSU_INS5_IJNSA_ILi8EEESF_EEENS5_IJSF_SB_EEEEEEEvNS4_8identityES11_S1B_vS1C_EENS_8epilogue10collective6detail29Sm90TmaWarpSpecializedAdapterINS1F_15DefaultEpilogueISJ_SK_SK_NS1E_6thread17LinearCombinationISJ_Li1EffLNS1J_9ScaleType4KindE0ELNS_15FloatRoundStyleE2ESJ_EENS1_15EpilogueDefaultEEEEEvvEEEEvNT_6ParamsE)
        /*0020*/ 	.word	0x00000008
.L_19:


//--------------------- .nv.compat                --------------------------
	.section	.nv.compat,"",@"SHT_CUDA_COMPAT_INFO"
	.align	4
        /*0000*/ 	.byte	0x02, 0x09, 0x01, 0x00, 0x02, 0x02, 0x04, 0x00, 0x02, 0x05, 0x05, 0x00, 0x03, 0x07, 0x01, 0x01
        /*0010*/ 	.byte	0x02, 0x03, 0x01, 0x00, 0x02, 0x06, 0x01, 0x00, 0x04, 0x0b, 0x08, 0x00, 0x00, 0x00, 0x00, 0x00
        /*0020*/ 	.byte	0x00, 0x00, 0x00, 0x00


//--------------------- .nv.info._ZN7cutlass13device_kernelINS_4gemm6kernel13GemmUniversalIN4cute5tupleIJiiiiEEENS1_10collective13CollectiveMmaINS1_34MainloopSm90TmaGmmaWarpSpecializedILi6ENS5_IJNS4_1CILi1EEESB_SB_EEENS1_32KernelTmaWarpSpecializedPingpongEEENS5_IJNSA_ILi64EEENSA_ILi256EEENSA_ILi128EEEEEENS_6half_tENS5_IJlSB_lEEESJ_SK_NS4_8TiledMMAINS4_8MMA_AtomIJNS4_4SM904GMMA26MMA_64x256x16_F32F16F16_SSILNSO_5MajorE0ELSQ_0ELNSO_7ScaleInE1ELSR_1EEEEEENS4_6LayoutISC_NS5_IJNSA_ILi0EEESV_SV_EEEEENS5_IJNS4_10UnderscoreESY_SY_EEEEENS4_13SM90_TMA_LOADENS4_14ComposedLayoutINS4_7SwizzleILi3ELi4ELi3EEENS4_18smem_ptr_flag_bitsILi16EEENSU_INS5_IJNSA_ILi8EEESF_EEENS5_IJSF_SB_EEEEEEEvNS4_8identityES11_S1B_vS1C_EENS_8epilogue10collective6detail29Sm90TmaWarpSpecializedAdapterINS1F_15DefaultEpilogueISJ_SK_SK_NS1E_6thread17LinearCombinationISJ_Li1EffLNS1J_9ScaleType4KindE0ELNS_15FloatRoundStyleE2ESJ_EENS1_15EpilogueDefaultEEEEEvvEEEEvNT_6ParamsE --------------------------
	.section	.nv.info._ZN7cutlass13device_kernelINS_4gemm6kernel13GemmUniversalIN4cute5tupleIJiiiiEEENS1_10collective13CollectiveMmaINS1_34MainloopSm90TmaGmmaWarpSpecializedILi6ENS5_IJNS4_1CILi1EEESB_SB_EEENS1_32KernelTmaWarpSpecializedPingpongEEENS5_IJNSA_ILi64EEENSA_ILi256EEENSA_ILi128EEEEEENS_6half_tENS5_IJlSB_lEEESJ_SK_NS4_8TiledMMAINS4_8MMA_AtomIJNS4_4SM904GMMA26MMA_64x256x16_F32F16F16_SSILNSO_5MajorE0ELSQ_0ELNSO_7ScaleInE1ELSR_1EEEEEENS4_6LayoutISC_NS5_IJNSA_ILi0EEESV_SV_EEEEENS5_IJNS4_10UnderscoreESY_SY_EEEEENS4_13SM90_TMA_LOADENS4_14ComposedLayoutINS4_7SwizzleILi3ELi4ELi3EEENS4_18smem_ptr_flag_bitsILi16EEENSU_INS5_IJNSA_ILi8EEESF_EEENS5_IJSF_SB_EEEEEEEvNS4_8identityES11_S1B_vS1C_EENS_8epilogue10collective6detail29Sm90TmaWarpSpecializedAdapterINS1F_15DefaultEpilogueISJ_SK_SK_NS1E_6thread17LinearCombinationISJ_Li1EffLNS1J_9ScaleType4KindE0ELNS_15FloatRoundStyleE2ESJ_EENS1_15EpilogueDefaultEEEEEvvEEEEvNT_6ParamsE,"",@"SHT_CUDA_INFO"
	.sectionflags	@""
	.align	4


	//----- nvinfo : EIATTR_CUDA_API_VERSION
	.align		4
        /*0000*/ 	.byte	0x04, 0x37
        /*0002*/ 	.short	(.L_21 - .L_20)
.L_20:
        /*0004*/ 	.word	0x00000082


	//----- nvinfo : EIATTR_KPARAM_INFO
	.align		4
.L_21:
        /*0008*/ 	.byte	0x04, 0x17
        /*000a*/ 	.short	(.L_23 - .L_22)
.L_22:
        /*000c*/ 	.word	0x00000000
        /*0010*/ 	.short	0x0000
        /*0012*/ 	.short	0x0070
        /*0014*/ 	.byte	0x00, 0xf0, 0x01, 0x10


	//----- nvinfo : EIATTR_SPARSE_MMA_MASK
	.align		4
.L_23:
        /*0018*/ 	.byte	0x03, 0x50
        /*001a*/ 	.short	0x0000


	//----- nvinfo : EIATTR_MAXREG_COUNT
	.align		4
        /*001c*/ 	.byte	0x03, 0x1b
        /*001e*/ 	.short	0x00a8


	//----- nvinfo : EIATTR_NUM_BARRIERS
	.align		4
        /*0020*/ 	.byte	0x02, 0x4c
        /*0022*/ 	.byte	0x01
	.zero		1


	//----- nvinfo : EIATTR_EXTERNS
	.align		4
        /*0024*/ 	.byte	0x04, 0x0f
        /*0026*/ 	.short	(.L_25 - .L_24)


	//   ....[0]....
	.align		4
.L_24:
        /*0028*/ 	.word	index@(__assertfail)


	//----- nvinfo : EIATTR_ANNOTATIONS
	.align		4
.L_25:
        /*002c*/ 	.byte	0x04, 0x55
        /*002e*/ 	.short	(.L_27 - .L_26)


	//   ....[0]....
.L_26:
        /*0030*/ 	.word	0x00000001
        /*0034*/ 	.byte	0x10, 0x0b, 0x00, 0x00, 0x01, 0x00, 0x00, 0x00, 0x00, 0xa1, 0x00, 0x00, 0x01, 0x00, 0x00, 0x00
        /*0044*/ 	.byte	0xd0, 0xad, 0x00, 0x00


	//----- nvinfo : EIATTR_MERCURY_ISA_VERSION
	.align		4
.L_27:
        /*0048*/ 	.byte	0x03, 0x5f
        /*004a*/ 	.short	0x0101


	//----- nvinfo : EIATTR_INT_WARP_WIDE_INSTR_OFFSETS
	.align		4
        /*004c*/ 	.byte	0x04, 0x31
        /*004e*/ 	.short	(.L_29 - .L_28)


	//   ....[0]....
.L_28:
        /*0050*/ 	.word	0x00000420


	//   ....[1]....
        /*0054*/ 	.word	0x00000440


	//   ....[2]....
        /*0058*/ 	.word	0x000004c0


	//   ....[3]....
        /*005c*/ 	.word	0x000004d0


	//   ....[4]....
        /*0060*/ 	.word	0x000004e0


	//   ....[5]....
        /*0064*/ 	.word	0x00000500


	//   ....[6]....
        /*0068*/ 	.word	0x00000590


	//   ....[7]....
        /*006c*/ 	.word	0x000005b0


	//----- nvinfo : EIATTR_COOP_GROUP_MASK_REGIDS
	.align		4
.L_29:
        /*0070*/ 	.byte	0x04, 0x29
        /*0072*/ 	.short	(.L_31 - .L_30)


	//   ....[0]....
.L_30:
        /*0074*/ 	.word	0xffffffff


	//   ....[1]....
        /*0078*/ 	.word	0xffffffff


	//   ....[2]....
        /*007c*/ 	.word	0xffffffff


	//   ....[3]....
        /*0080*/ 	.word	0xffffffff


	//   ....[4]....
        /*0084*/ 	.word	0xffffffff


	//   ....[5]....
        /*0088*/ 	.word	0xffffffff


	//----- nvinfo : EIATTR_COOP_GROUP_INSTR_OFFSETS
	.align		4
.L_31:
        /*008c*/ 	.byte	0x04, 0x28
        /*008e*/ 	.short	(.L_33 - .L_32)


	//   ....[0]....
.L_32:
        /*0090*/ 	.word	0x00000070


	//   ....[1]....
        /*0094*/ 	.word	0x00000080


	//   ....[2]....
        /*0098*/ 	.word	0x00000140


	//   ....[3]....
        /*009c*/ 	.word	0x00000310


	//   ....[4]....
        /*00a0*/ 	.word	0x00000350


	//   ....[5]....
        /*00a4*/ 	.word	0x000003a0


	//----- nvinfo : EIATTR_REG_RECONFIG
	.align		4
.L_33:
        /*00a8*/ 	.byte	0x01, 0x54
	.zero		2


	//----- nvinfo : EIATTR_SYSCALL_OFFSETS
	.align		4
        /*00ac*/ 	.byte	0x04, 0x46
        /*00ae*/ 	.short	(.L_35 - .L_34)


	//   ....[0]....
.L_34:
        /*00b0*/ 	.word	0x000015c0


	//----- nvinfo : EIATTR_MBARRIER_INSTR_OFFSETS
	.align		4
.L_35:
        /*00b4*/ 	.byte	0x04, 0x39
        /*00b6*/ 	.short	(.L_37 - .L_36)


	//   ....[0]....
.L_36:
        /*00b8*/ 	.word	0x00000240
        /*00bc*/ 	.word	0x000000ff
        /*00c0*/ 	.word	0x00000000
        /*00c4*/ 	.short	0x0100
        /*00c6*/ 	.byte	0x08
	.zero		1


	//   ....[1]....
        /*00c8*/ 	.word	0x00000250
        /*00cc*/ 	.word	0x000000ff
        /*00d0*/ 	.word	0x00000030
        /*00d4*/ 	.short	0x0100
        /*00d6*/ 	.byte	0x08
	.zero		1


	//   ....[2]....
        /*00d8*/ 	.word	0x00000260
        /*00dc*/ 	.word	0x000000ff
        /*00e0*/ 	.word	0x00000008
        /*00e4*/ 	.short	0x0100
        /*00e6*/ 	.byte	0x08
	.zero		1


	//   ....[3]....
        /*00e8*/ 	.word	0x00000270
        /*00ec*/ 	.word	0x000000ff
        /*00f0*/ 	.word	0x00000038
        /*00f4*/ 	.short	0x0100
        /*00f6*/ 	.byte	0x08
	.zero		1


	//   ....[4]....
        /*00f8*/ 	.word	0x00000280
        /*00fc*/ 	.word	0x000000ff
        /*0100*/ 	.word	0x00000010
        /*0104*/ 	.short	0x0100
        /*0106*/ 	.byte	0x08
	.zero		1


	//   ....[5]....
        /*0108*/ 	.word	0x00000290
        /*010c*/ 	.word	0x000000ff
        /*0110*/ 	.word	0x00000040
        /*0114*/ 	.short	0x0100
        /*0116*/ 	.byte	0x08
	.zero		1


	//   ....[6]....
        /*0118*/ 	.word	0x000002a0
        /*011c*/ 	.word	0x000000ff
        /*0120*/ 	.word	0x00000018
        /*0124*/ 	.short	0x0100
        /*0126*/ 	.byte	0x08
	.zero		1


	//   ....[7]....
        /*0128*/ 	.word	0x000002b0
        /*012c*/ 	.word	0x000000ff
        /*0130*/ 	.word	0x00000048
        /*0134*/ 	.short	0x0100
        /*0136*/ 	.byte	0x08
	.zero		1


	//   ....[8]....
        /*0138*/ 	.word	0x000002c0
        /*013c*/ 	.word	0x000000ff
        /*0140*/ 	.word	0x00000020
        /*0144*/ 	.short	0x0100
        /*0146*/ 	.byte	0x08
	.zero		1


	//   ....[9]....
        /*0148*/ 	.word	0x000002d0
        /*014c*/ 	.word	0x000000ff
        /*0150*/ 	.word	0x00000050
        /*0154*/ 	.short	0x0100
        /*0156*/ 	.byte	0x08
	.zero		1


	//   ....[10]....
        /*0158*/ 	.word	0x000002e0
        /*015c*/ 	.word	0x000000ff
        /*0160*/ 	.word	0x00000028
        /*0164*/ 	.short	0x0100
        /*0166*/ 	.byte	0x08
	.zero		1


	//   ....[11]....
        /*0168*/ 	.word	0x000002f0
        /*016c*/ 	.word	0x000000ff
        /*0170*/ 	.word	0x00000058
        /*0174*/ 	.short	0x0100
        /*0176*/ 	.byte	0x08
	.zero		1


	//   ....[12]....
        /*0178*/ 	.word	0x000005f0
        /*017c*/ 	.word	0x000000ff
        /*0180*/ 	.word	0x00000090
        /*0184*/ 	.short	0x0100
        /*0186*/ 	.byte	0x08
	.zero		1


	//   ....[13]....
        /*0188*/ 	.word	0x00000660
        /*018c*/ 	.word	0x000000ff
        /*0190*/ 	.word	0x00000098
        /*0194*/ 	.short	0x0100
        /*0196*/ 	.byte	0x08
	.zero		1


	//   ....[14]....
        /*0198*/ 	.word	0x00000680
        /*019c*/ 	.word	0x000000ff
        /*01a0*/ 	.word	0x00000070
        /*01a4*/ 	.short	0x0100
        /*01a6*/ 	.byte	0x09
	.zero		1


	//   ....[15]....
        /*01a8*/ 	.word	0x00000690
        /*01ac*/ 	.word	0x000000ff
        /*01b0*/ 	.word	0x00000078
        /*01b4*/ 	.short	0x0100
        /*01b6*/ 	.byte	0x09
	.zero		1


	//   ....[16]....
        /*01b8*/ 	.word	0x000006a0
        /*01bc*/ 	.word	0x000000ff
        /*01c0*/ 	.word	0x00000080
        /*01c4*/ 	.short	0x0100
        /*01c6*/ 	.byte	0x09
	.zero		1


	//   ....[17]....
        /*01c8*/ 	.word	0x000006b0
        /*01cc*/ 	.word	0x000000ff
        /*01d0*/ 	.word	0x00000088
        /*01d4*/ 	.short	0x0100
        /*01d6*/ 	.byte	0x09
	.zero		1


	//   ....[18]....
        /*01d8*/ 	.word	0x000014a0
        /*01dc*/ 	.word	0x0000009d
        /*01e0*/ 	.word	0x00000000
        /*01e4*/ 	.short	0x010a
        /*01e6*/ 	.byte	0x2a
	.zero		1


	//   ....[19]....
        /*01e8*/ 	.word	0x00001640
        /*01ec*/ 	.word	0x00000003
        /*01f0*/ 	.word	0x00000000
        /*01f4*/ 	.short	0x010a
        /*01f6*/ 	.byte	0x3f
	.zero		1


	//   ....[20]....
        /*01f8*/ 	.word	0x000016a0
        /*01fc*/ 	.word	0x00000003
        /*0200*/ 	.word	0x00000000
        /*0204*/ 	.short	0x010a
        /*0206*/ 	.byte	0x3f
	.zero		1


	//   ....[21]....
        /*0208*/ 	.word	0x00001c30
        /*020c*/ 	.word	0x000000ff
        /*0210*/ 	.word	0x00000000
        /*0214*/ 	.short	0x010a
        /*0216*/ 	.byte	0x08
	.zero		1


	//   ....[22]....
        /*0218*/ 	.word	0x00001c70
        /*021c*/ 	.word	0x000000ff
        /*0220*/ 	.word	0x00000000
        /*0224*/ 	.short	0x010a
        /*0226*/ 	.byte	0x08
	.zero		1


	//   ....[23]....
        /*0228*/ 	.word	0x00002100
        /*022c*/ 	.word	0x000000ff
        /*0230*/ 	.word	0x00000000
        /*0234*/ 	.short	0x0101
        /*0236*/ 	.byte	0x08
	.zero		1


	//   ....[24]....
        /*0238*/ 	.word	0x000021f0
        /*023c*/ 	.word	0x0000009e
        /*0240*/ 	.word	0x00000000
        /*0244*/ 	.short	0x0101
        /*0246*/ 	.byte	0x2d
	.zero		1


	//   ....[25]....
        /*0248*/ 	.word	0x000022c0
        /*024c*/ 	.word	0x000000ff
        /*0250*/ 	.word	0x00000000
        /*0254*/ 	.short	0x0101
        /*0256*/ 	.byte	0x06
	.zero		1


	//   ....[26]....
        /*0258*/ 	.word	0x00002370
        /*025c*/ 	.word	0x0000009d
        /*0260*/ 	.word	0x00000010
        /*0264*/ 	.short	0x010a
        /*0266*/ 	.byte	0x2a
	.zero		1


	//   ....[27]....
        /*0268*/ 	.word	0x0000a120
        /*026c*/ 	.word	0x000000a0
        /*0270*/ 	.word	0x00000000
        /*0274*/ 	.short	0x0101
        /*0276*/ 	.byte	0x2d
	.zero		1


	//   ....[28]....
        /*0278*/ 	.word	0x0000aa80
        /*027c*/ 	.word	0x0000000a
        /*0280*/ 	.word	0x00000030
        /*0284*/ 	.short	0x010a
        /*0286*/ 	.byte	0x3f
	.zero		1


	//   ....[29]....
        /*0288*/ 	.word	0x0000aee0
        /*028c*/ 	.word	0x00000005
        /*0290*/ 	.word	0x00000098
        /*0294*/ 	.short	0x0101
        /*0296*/ 	.byte	0x3f
	.zero		1


	//   ....[30]....
        /*0298*/ 	.word	0x0000b660
        /*029c*/ 	.word	0x00000009
        /*02a0*/ 	.word	0x00000000
        /*02a4*/ 	.short	0x010a
        /*02a6*/ 	.byte	0x3f
	.zero		1


	//   ....[31]....
        /*02a8*/ 	.word	0x0000b6e0
        /*02ac*/ 	.word	0x00000008
        /*02b0*/ 	.word	0x00000000
        /*02b4*/ 	.short	0x010a
        /*02b6*/ 	.byte	0x3f
	.zero		1


	//   ....[32]....
        /*02b8*/ 	.word	0x0000b770
        /*02bc*/ 	.word	0x00000009
        /*02c0*/ 	.word	0x00000000
        /*02c4*/ 	.short	0x010a
        /*02c6*/ 	.byte	0x3f
	.zero		1


	//   ....[33]....
        /*02c8*/ 	.word	0x0000b800
        /*02cc*/ 	.word	0x00000008
        /*02d0*/ 	.word	0x00000000
        /*02d4*/ 	.short	0x010a
        /*02d6*/ 	.byte	0x3f
	.zero		1


	//   ....[34]....
        /*02d8*/ 	.word	0x0000b890
        /*02dc*/ 	.word	0x0000000b
        /*02e0*/ 	.word	0x00000000
        /*02e4*/ 	.short	0x010a
        /*02e6*/ 	.byte	0x3f
	.zero		1


	//   ....[35]....
        /*02e8*/ 	.word	0x0000b920
        /*02ec*/ 	.word	0x00000003
        /*02f0*/ 	.word	0x00000000
        /*02f4*/ 	.short	0x010a
        /*02f6*/ 	.byte	0x3f
	.zero		1


	//   ....[36]....
        /*02f8*/ 	.word	0x0000b980
        /*02fc*/ 	.word	0x0000009f
        /*0300*/ 	.word	0x00000000
        /*0304*/ 	.short	0x010a
        /*0306*/ 	.byte	0x3f
	.zero		1


	//   ....[37]....
        /*0308*/ 	.word	0x0000b9d0
        /*030c*/ 	.word	0x00000003
        /*0310*/ 	.word	0x00000000
        /*0314*/ 	.short	0x010a
        /*0316*/ 	.byte	0x3f
	.zero		1


	//   ....[38]....
        /*0318*/ 	.word	0x0000ba30
        /*031c*/ 	.word	0x00000004
        /*0320*/ 	.word	0x00000000
        /*0324*/ 	.short	0x010a
        /*0326*/ 	.byte	0x3f
	.zero		1


	//   ....[39]....
        /*0328*/ 	.word	0x0000ba80
        /*032c*/ 	.word	0x0000009f
        /*0330*/ 	.word	0x00000010
        /*0334*/ 	.short	0x010a
        /*0336*/ 	.byte	0x3f
	.zero		1


	//   ....[40]....
        /*0338*/ 	.word	0x0000bb50
        /*033c*/ 	.word	0x0000000a
        /*0340*/ 	.word	0x00000030
        /*0344*/ 	.short	0x010a
        /*0346*/ 	.byte	0x3f
	.zero		1


	//   ....[41]....
        /*0348*/ 	.word	0x0000bc20
        /*034c*/ 	.word	0x00000009
        /*0350*/ 	.word	0x00000000
        /*0354*/ 	.short	0x010a
        /*0356*/ 	.byte	0x3f
	.zero		1


	//   ....[42]....
        /*0358*/ 	.word	0x0000bc70
        /*035c*/ 	.word	0x00000008
        /*0360*/ 	.word	0x00000000
        /*0364*/ 	.short	0x010a
        /*0366*/ 	.byte	0x3f
	.zero		1


	//   ....[43]....
        /*0368*/ 	.word	0x0000bcc0
        /*036c*/ 	.word	0x00000009
        /*0370*/ 	.word	0x00000000
        /*0374*/ 	.short	0x010a
        /*0376*/ 	.byte	0x3f
	.zero		1


	//   ....[44]....
        /*0378*/ 	.word	0x0000bd10
        /*037c*/ 	.word	0x00000008
        /*0380*/ 	.word	0x00000000
        /*0384*/ 	.short	0x010a
        /*0386*/ 	.byte	0x3f
	.zero		1


	//   ....[45]....
        /*0388*/ 	.word	0x0000bd60
        /*038c*/ 	.word	0x0000000b
        /*0390*/ 	.word	0x00000000
        /*0394*/ 	.short	0x010a
        /*0396*/ 	.byte	0x3f
	.zero		1


	//----- nvinfo : EIATTR_NUM_MBARRIERS
	.align		4
.L_37:
        /*0398*/ 	.byte	0x03, 0x38
        /*039a*/ 	.short	0x0012


	//----- nvinfo : EIATTR_EXIT_INSTR_OFFSETS
	.align		4
        /*039c*/ 	.byte	0x04, 0x1c
        /*039e*/ 	.short	(.L_39 - .L_38)


	//   ....[0]....
.L_38:
        /*03a0*/ 	.word	0x000011c0


	//   ....[1]....
        /*03a4*/ 	.word	0x00001220


	//   ....[2]....
        /*03a8*/ 	.word	0x0000a7b0


	//   ....[3]....
        /*03ac*/ 	.word	0x0000a7e0


	//   ....[4]....
        /*03b0*/ 	.word	0x0000b970


	//----- nvinfo : EIATTR_MAX_THREADS
	.align		4
.L_39:
        /*03b4*/ 	.byte	0x04, 0x05
        /*03b6*/ 	.short	(.L_41 - .L_40)
.L_40:
        /*03b8*/ 	.word	0x00000180
        /*03bc*/ 	.word	0x00000001
        /*03c0*/ 	.word	0x00000001


	//----- nvinfo : EIATTR_CRS_STACK_SIZE
	.align		4
.L_41:
        /*03c4*/ 	.byte	0x04, 0x1e
        /*03c6*/ 	.short	(.L_43 - .L_42)
.L_42:
        /*03c8*/ 	.word	0x00000000


	//----- nvinfo : EIATTR_CBANK_PARAM_SIZE
	.align		4
.L_43:
        /*03cc*/ 	.byte	0x03, 0x19
        /*03ce*/ 	.short	0x0470


	//----- nvinfo : EIATTR_PARAM_CBANK
	.align		4
        /*03d0*/ 	.byte	0x04, 0x0a
        /*03d2*/ 	.short	(.L_45 - .L_44)
	.align		4
.L_44:
        /*03d4*/ 	.word	index@(.nv.constant0._ZN7cutlass13device_kernelINS_4gemm6kernel13GemmUniversalIN4cute5tupleIJiiiiEEENS1_10collective13CollectiveMmaINS1_34MainloopSm90TmaGmmaWarpSpecializedILi6ENS5_IJNS4_1CILi1EEESB_SB_EEENS1_32KernelTmaWarpSpecializedPingpongEEENS5_IJNSA_ILi64EEENSA_ILi256EEENSA_ILi128EEEEEENS_6half_tENS5_IJlSB_lEEESJ_SK_NS4_8TiledMMAINS4_8MMA_AtomIJNS4_4SM904GMMA26MMA_64x256x16_F32F16F16_SSILNSO_5MajorE0ELSQ_0ELNSO_7ScaleInE1ELSR_1EEEEEENS4_6LayoutISC_NS5_IJNSA_ILi0EEESV_SV_EEEEENS5_IJNS4_10UnderscoreESY_SY_EEEEENS4_13SM90_TMA_LOADENS4_14ComposedLayoutINS4_7SwizzleILi3ELi4ELi3EEENS4_18smem_ptr_flag_bitsILi16EEENSU_INS5_IJNSA_ILi8EEESF_EEENS5_IJSF_SB_EEEEEEEvNS4_8identityES11_S1B_vS1C_EENS_8epilogue10collective6detail29Sm90TmaWarpSpecializedAdapterINS1F_15DefaultEpilogueISJ_SK_SK_NS1E_6thread17LinearCombinationISJ_Li1EffLNS1J_9ScaleType4KindE0ELNS_15FloatRoundStyleE2ESJ_EENS1_15EpilogueDefaultEEEEEvvEEEEvNT_6ParamsE)
        /*03d8*/ 	.short	0x0210
        /*03da*/ 	.short	0x0470


	//----- nvinfo : EIATTR_SW_WAR
	.align		4
.L_45:
        /*03dc*/ 	.byte	0x04, 0x36
        /*03de*/ 	.short	(.L_47 - .L_46)
.L_46:
        /*03e0*/ 	.word	0x00000008
.L_47:


//--------------------- .nv.callgraph             --------------------------
	.section	.nv.callgraph,"",@"SHT_CUDA_CALLGRAPH"
	.align	4
	.sectionentsize	8
	.align		4
        /*0000*/ 	.word	0x00000000
	.align		4
        /*0004*/ 	.word	0xffffffff
	.align		4
        /*0008*/ 	.word	index@(_ZN7cutlass13device_kernelINS_4gemm6kernel13GemmUniversalIN4cute5tupleIJiiiiEEENS1_10collective13CollectiveMmaINS1_34MainloopSm90TmaGmmaWarpSpecializedILi6ENS5_IJNS4_1CILi1EEESB_SB_EEENS1_32KernelTmaWarpSpecializedPingpongEEENS5_IJNSA_ILi64EEENSA_ILi256EEENSA_ILi128EEEEEENS_6half_tENS5_IJlSB_lEEESJ_SK_NS4_8TiledMMAINS4_8MMA_AtomIJNS4_4SM904GMMA26MMA_64x256x16_F32F16F16_SSILNSO_5MajorE0ELSQ_0ELNSO_7ScaleInE1ELSR_1EEEEEENS4_6LayoutISC_NS5_IJNSA_ILi0EEESV_SV_EEEEENS5_IJNS4_10UnderscoreESY_SY_EEEEENS4_13SM90_TMA_LOADENS4_14ComposedLayoutINS4_7SwizzleILi3ELi4ELi3EEENS4_18smem_ptr_flag_bitsILi16EEENSU_INS5_IJNSA_ILi8EEESF_EEENS5_IJSF_SB_EEEEEEEvNS4_8identityES11_S1B_vS1C_EENS_8epilogue10collective6detail29Sm90TmaWarpSpecializedAdapterINS1F_15DefaultEpilogueISJ_SK_SK_NS1E_6thread17LinearCombinationISJ_Li1EffLNS1J_9ScaleType4KindE0ELNS_15FloatRoundStyleE2ESJ_EENS1_15EpilogueDefaultEEEEEvvEEEEvNT_6ParamsE)
	.align		4
        /*000c*/ 	.word	index@(__assertfail)
	.align		4
        /*0010*/ 	.word	0x00000000
	.align		4
        /*0014*/ 	.word	0xfffffffe
	.align		4
        /*0018*/ 	.word	0x00000000
	.align		4
        /*001c*/ 	.word	0xfffffffd
	.align		4
        /*0020*/ 	.word	0x00000000
	.align		4
        /*0024*/ 	.word	0xfffffffc


//--------------------- .nv.constant4             --------------------------
	.section	.nv.constant4,"a",@progbits
	.align	8
	.align		8
.nv.constant4:
        /*0000*/ 	.dword	__assertfail
	.align		8
        /*0008*/ 	.dword	__unnamed_1
	.align		8
        /*0010*/ 	.dword	_ZN40_INTERNAL_26f553fa_4_k_cu_c29d093c_279834cuda3std3__45__cpo5beginE
	.align		8
        /*0018*/ 	.dword	_ZN40_INTERNAL_26f553fa_4_k_cu_c29d093c_279834cuda3std3__45__cpo3endE
	.align		8
        /*0020*/ 	.dword	_ZN40_INTERNAL_26f553fa_4_k_cu_c29d093c_279834cuda3std3__45__cpo6cbeginE
	.align		8
        /*0028*/ 	.dword	_ZN40_INTERNAL_26f553fa_4_k_cu_c29d093c_279834cuda3std3__45__cpo4cendE
	.align		8
        /*0030*/ 	.dword	_ZN40_INTERNAL_26f553fa_4_k_cu_c29d093c_279834cuda3std3__442_GLOBAL__N__26f553fa_4_k_cu_c29d093c_279836ignoreE
	.align		8
        /*0038*/ 	.dword	_ZN40_INTERNAL_26f553fa_4_k_cu_c29d093c_279834cuda3std3__419piecewise_constructE
	.align		8
        /*0040*/ 	.dword	_ZN40_INTERNAL_26f553fa_4_k_cu_c29d093c_279834cuda3std3__48in_placeE
	.align		8
        /*0048*/ 	.dword	_ZN40_INTERNAL_26f553fa_4_k_cu_c29d093c_279834cuda3std6ranges3__45__cpo4swapE
	.align		8
        /*0050*/ 	.dword	_ZN40_INTERNAL_26f553fa_4_k_cu_c29d093c_279834cuda3std6ranges3__45__cpo9iter_moveE
	.align		8
        /*0058*/ 	.dword	_ZN40_INTERNAL_26f553fa_4_k_cu_c29d093c_279834cute7productE
	.align		8
        /*0060*/ 	.dword	_ZN40_INTERNAL_26f553fa_4_k_cu_c29d093c_279834cute1_E
	.align		8
        /*0068*/ 	.dword	$str$22
	.align		8
        /*0070*/ 	.dword	$str$23


//--------------------- .text._ZN7cutlass13device_kernelINS_4gemm6kernel13GemmUniversalIN4cute5tupleIJiiiiEEENS1_10collective13CollectiveMmaINS1_34MainloopSm90TmaGmmaWarpSpecializedILi6ENS5_IJNS4_1CILi1EEESB_SB_EEENS1_32KernelTmaWarpSpecializedPingpongEEENS5_IJNSA_ILi64EEENSA_ILi256EEENSA_ILi128EEEEEENS_6half_tENS5_IJlSB_lEEESJ_SK_NS4_8TiledMMAINS4_8MMA_AtomIJNS4_4SM904GMMA26MMA_64x256x16_F32F16F16_SSILNSO_5MajorE0ELSQ_0ELNSO_7ScaleInE1ELSR_1EEEEEENS4_6LayoutISC_NS5_IJNSA_ILi0EEESV_SV_EEEEENS5_IJNS4_10UnderscoreESY_SY_EEEEENS4_13SM90_TMA_LOADENS4_14ComposedLayoutINS4_7SwizzleILi3ELi4ELi3EEENS4_18smem_ptr_flag_bitsILi16EEENSU_INS5_IJNSA_ILi8EEESF_EEENS5_IJSF_SB_EEEEEEEvNS4_8identityES11_S1B_vS1C_EENS_8epilogue10collective6detail29Sm90TmaWarpSpecializedAdapterINS1F_15DefaultEpilogueISJ_SK_SK_NS1E_6thread17LinearCombinationISJ_Li1EffLNS1J_9ScaleType4KindE0ELNS_15FloatRoundStyleE2ESJ_EENS1_15EpilogueDefaultEEEEEvvEEEEvNT_6ParamsE --------------------------
	.section	.text._ZN7cutlass13device_kernelINS_4gemm6kernel13GemmUniversalIN4cute5tupleIJiiiiEEENS1_10collective13CollectiveMmaINS1_34MainloopSm90TmaGmmaWarpSpecializedILi6ENS5_IJNS4_1CILi1EEESB_SB_EEENS1_32KernelTmaWarpSpecializedPingpongEEENS5_IJNSA_ILi64EEENSA_ILi256EEENSA_ILi128EEEEEENS_6half_tENS5_IJlSB_lEEESJ_SK_NS4_8TiledMMAINS4_8MMA_AtomIJNS4_4SM904GMMA26MMA_64x256x16_F32F16F16_SSILNSO_5MajorE0ELSQ_0ELNSO_7ScaleInE1ELSR_1EEEEEENS4_6LayoutISC_NS5_IJNSA_ILi0EEESV_SV_EEEEENS5_IJNS4_10UnderscoreESY_SY_EEEEENS4_13SM90_TMA_LOADENS4_14ComposedLayoutINS4_7SwizzleILi3ELi4ELi3EEENS4_18smem_ptr_flag_bitsILi16EEENSU_INS5_IJNSA_ILi8EEESF_EEENS5_IJSF_SB_EEEEEEEvNS4_8identityES11_S1B_vS1C_EENS_8epilogue10collective6detail29Sm90TmaWarpSpecializedAdapterINS1F_15DefaultEpilogueISJ_SK_SK_NS1E_6thread17LinearCombinationISJ_Li1EffLNS1J_9ScaleType4KindE0ELNS_15FloatRoundStyleE2ESJ_EENS1_15EpilogueDefaultEEEEEvvEEEEvNT_6ParamsE,"ax",@progbits
	.align	128
.text._ZN7cutlass13device_kernelINS_4gemm6kernel13GemmUniversalIN4cute5tupleIJiiiiEEENS1_10collective13CollectiveMmaINS1_34MainloopSm90TmaGmmaWarpSpecializedILi6ENS5_IJNS4_1CILi1EEESB_SB_EEENS1_32KernelTmaWarpSpecializedPingpongEEENS5_IJNSA_ILi64EEENSA_ILi256EEENSA_ILi128EEEEEENS_6half_tENS5_IJlSB_lEEESJ_SK_NS4_8TiledMMAINS4_8MMA_AtomIJNS4_4SM904GMMA26MMA_64x256x16_F32F16F16_SSILNSO_5MajorE0ELSQ_0ELNSO_7ScaleInE1ELSR_1EEEEEENS4_6LayoutISC_NS5_IJNSA_ILi0EEESV_SV_EEEEENS5_IJNS4_10UnderscoreESY_SY_EEEEENS4_13SM90_TMA_LOADENS4_14ComposedLayoutINS4_7SwizzleILi3ELi4ELi3EEENS4_18smem_ptr_flag_bitsILi16EEENSU_INS5_IJNSA_ILi8EEESF_EEENS5_IJSF_SB_EEEEEEEvNS4_8identityES11_S1B_vS1C_EENS_8epilogue10collective6detail29Sm90TmaWarpSpecializedAdapterINS1F_15DefaultEpilogueISJ_SK_SK_NS1E_6thread17LinearCombinationISJ_Li1EffLNS1J_9ScaleType4KindE0ELNS_15FloatRoundStyleE2ESJ_EENS1_15EpilogueDefaultEEEEEvvEEEEvNT_6ParamsE:
        .type           _ZN7cutlass13device_kernelINS_4gemm6kernel13GemmUniversalIN4cute5tupleIJiiiiEEENS1_10collective13CollectiveMmaINS1_34MainloopSm90TmaGmmaWarpSpecializedILi6ENS5_IJNS4_1CILi1EEESB_SB_EEENS1_32KernelTmaWarpSpecializedPingpongEEENS5_IJNSA_ILi64EEENSA_ILi256EEENSA_ILi128EEEEEENS_6half_tENS5_IJlSB_lEEESJ_SK_NS4_8TiledMMAINS4_8MMA_AtomIJNS4_4SM904GMMA26MMA_64x256x16_F32F16F16_SSILNSO_5MajorE0ELSQ_0ELNSO_7ScaleInE1ELSR_1EEEEEENS4_6LayoutISC_NS5_IJNSA_ILi0EEESV_SV_EEEEENS5_IJNS4_10UnderscoreESY_SY_EEEEENS4_13SM90_TMA_LOADENS4_14ComposedLayoutINS4_7SwizzleILi3ELi4ELi3EEENS4_18smem_ptr_flag_bitsILi16EEENSU_INS5_IJNSA_ILi8EEESF_EEENS5_IJSF_SB_EEEEEEEvNS4_8identityES11_S1B_vS1C_EENS_8epilogue10collective6detail29Sm90TmaWarpSpecializedAdapterINS1F_15DefaultEpilogueISJ_SK_SK_NS1E_6thread17LinearCombinationISJ_Li1EffLNS1J_9ScaleType4KindE0ELNS_15FloatRoundStyleE2ESJ_EENS1_15EpilogueDefaultEEEEEvvEEEEvNT_6ParamsE,@function
        .size           _ZN7cutlass13device_kernelINS_4gemm6kernel13GemmUniversalIN4cute5tupleIJiiiiEEENS1_10collective13CollectiveMmaINS1_34MainloopSm90TmaGmmaWarpSpecializedILi6ENS5_IJNS4_1CILi1EEESB_SB_EEENS1_32KernelTmaWarpSpecializedPingpongEEENS5_IJNSA_ILi64EEENSA_ILi256EEENSA_ILi128EEEEEENS_6half_tENS5_IJlSB_lEEESJ_SK_NS4_8TiledMMAINS4_8MMA_AtomIJNS4_4SM904GMMA26MMA_64x256x16_F32F16F16_SSILNSO_5MajorE0ELSQ_0ELNSO_7ScaleInE1ELSR_1EEEEEENS4_6LayoutISC_NS5_IJNSA_ILi0EEESV_SV_EEEEENS5_IJNS4_10UnderscoreESY_SY_EEEEENS4_13SM90_TMA_LOADENS4_14ComposedLayoutINS4_7SwizzleILi3ELi4ELi3EEENS4_18smem_ptr_flag_bitsILi16EEENSU_INS5_IJNSA_ILi8EEESF_EEENS5_IJSF_SB_EEEEEEEvNS4_8identityES11_S1B_vS1C_EENS_8epilogue10collective6detail29Sm90TmaWarpSpecializedAdapterINS1F_15DefaultEpilogueISJ_SK_SK_NS1E_6thread17LinearCombinationISJ_Li1EffLNS1J_9ScaleType4KindE0ELNS_15FloatRoundStyleE2ESJ_EENS1_15EpilogueDefaultEEEEEvvEEEEvNT_6ParamsE,(.L_x_329 - _ZN7cutlass13device_kernelINS_4gemm6kernel13GemmUniversalIN4cute5tupleIJiiiiEEENS1_10collective13CollectiveMmaINS1_34MainloopSm90TmaGmmaWarpSpecializedILi6ENS5_IJNS4_1CILi1EEESB_SB_EEENS1_32KernelTmaWarpSpecializedPingpongEEENS5_IJNSA_ILi64EEENSA_ILi256EEENSA_ILi128EEEEEENS_6half_tENS5_IJlSB_lEEESJ_SK_NS4_8TiledMMAINS4_8MMA_AtomIJNS4_4SM904GMMA26MMA_64x256x16_F32F16F16_SSILNSO_5MajorE0ELSQ_0ELNSO_7ScaleInE1ELSR_1EEEEEENS4_6LayoutISC_NS5_IJNSA_ILi0EEESV_SV_EEEEENS5_IJNS4_10UnderscoreESY_SY_EEEEENS4_13SM90_TMA_LOADENS4_14ComposedLayoutINS4_7SwizzleILi3ELi4ELi3EEENS4_18smem_ptr_flag_bitsILi16EEENSU_INS5_IJNSA_ILi8EEESF_EEENS5_IJSF_SB_EEEEEEEvNS4_8identityES11_S1B_vS1C_EENS_8epilogue10collective6detail29Sm90TmaWarpSpecializedAdapterINS1F_15DefaultEpilogueISJ_SK_SK_NS1E_6thread17LinearCombinationISJ_Li1EffLNS1J_9ScaleType4KindE0ELNS_15FloatRoundStyleE2ESJ_EENS1_15EpilogueDefaultEEEEEvvEEEEvNT_6ParamsE)
        .other          _ZN7cutlass13device_kernelINS_4gemm6kernel13GemmUniversalIN4cute5tupleIJiiiiEEENS1_10collective13CollectiveMmaINS1_34MainloopSm90TmaGmmaWarpSpecializedILi6ENS5_IJNS4_1CILi1EEESB_SB_EEENS1_32KernelTmaWarpSpecializedPingpongEEENS5_IJNSA_ILi64EEENSA_ILi256EEENSA_ILi128EEEEEENS_6half_tENS5_IJlSB_lEEESJ_SK_NS4_8TiledMMAINS4_8MMA_AtomIJNS4_4SM904GMMA26MMA_64x256x16_F32F16F16_SSILNSO_5MajorE0ELSQ_0ELNSO_7ScaleInE1ELSR_1EEEEEENS4_6LayoutISC_NS5_IJNSA_ILi0EEESV_SV_EEEEENS5_IJNS4_10UnderscoreESY_SY_EEEEENS4_13SM90_TMA_LOADENS4_14ComposedLayoutINS4_7SwizzleILi3ELi4ELi3EEENS4_18smem_ptr_flag_bitsILi16EEENSU_INS5_IJNSA_ILi8EEESF_EEENS5_IJSF_SB_EEEEEEEvNS4_8identityES11_S1B_vS1C_EENS_8epilogue10collective6detail29Sm90TmaWarpSpecializedAdapterINS1F_15DefaultEpilogueISJ_SK_SK_NS1E_6thread17LinearCombinationISJ_Li1EffLNS1J_9ScaleType4KindE0ELNS_15FloatRoundStyleE2ESJ_EENS1_15EpilogueDefaultEEEEEvvEEEEvNT_6ParamsE,@"STO_CUDA_ENTRY STV_DEFAULT"
_ZN7cutlass13device_kernelINS_4gemm6kernel13GemmUniversalIN4cute5tupleIJiiiiEEENS1_10collective13CollectiveMmaINS1_34MainloopSm90TmaGmmaWarpSpecializedILi6ENS5_IJNS4_1CILi1EEESB_SB_EEENS1_32KernelTmaWarpSpecializedPingpongEEENS5_IJNSA_ILi64EEENSA_ILi256EEENSA_ILi128EEEEEENS_6half_tENS5_IJlSB_lEEESJ_SK_NS4_8TiledMMAINS4_8MMA_AtomIJNS4_4SM904GMMA26MMA_64x256x16_F32F16F16_SSILNSO_5MajorE0ELSQ_0ELNSO_7ScaleInE1ELSR_1EEEEEENS4_6LayoutISC_NS5_IJNSA_ILi0EEESV_SV_EEEEENS5_IJNS4_10UnderscoreESY_SY_EEEEENS4_13SM90_TMA_LOADENS4_14ComposedLayoutINS4_7SwizzleILi3ELi4ELi3EEENS4_18smem_ptr_flag_bitsILi16EEENSU_INS5_IJNSA_ILi8EEESF_EEENS5_IJSF_SB_EEEEEEEvNS4_8identityES11_S1B_vS1C_EENS_8epilogue10collective6detail29Sm90TmaWarpSpecializedAdapterINS1F_15DefaultEpilogueISJ_SK_SK_NS1E_6thread17LinearCombinationISJ_Li1EffLNS1J_9ScaleType4KindE0ELNS_15FloatRoundStyleE2ESJ_EENS1_15EpilogueDefaultEEEEEvvEEEEvNT_6ParamsE:
[----:B------:R-:W0:Y:S02]  /*0000*/  LDC R1, c[0x0][0x28] ;  /* 0x00000a00ff017b82 */ /* 0x000e240000000800 */
[----:B0-----:R-:W-:Y:S01]  /*0010*/  VIADD R1, R1, 0xfffffff8 ;  /* 0xfffffff801017836 */ /* 0x001fe20000000000 */
[----:B------:R-:W0:Y:S01]  /*0020*/  S2R R4, SR_TID.X ;  /* 0x0000000000047919 */ /* 0x000e220000002100 */
[----:B------:R-:W-:Y:S01]  /*0030*/  ELECT P0, URZ, PT ;  /* 0x00000000003f782f */ /* 0x000fe20003800000 */
[----:B------:R-:W-:Y:S01]  /*0040*/  BSSY B0, `(.L_x_0) ;  /* 0x000000f000007945 */ /* 0x000fe20003800000 */
[--C-:B0-----:R-:W-:Y:S02]  /*0050*/  SHF.R.U32.HI R0, RZ, 0x5, R4.reuse ;  /* 0x00000005ff007819 */ /* 0x101fe40000011604 */
[----:B------:R-:W-:-:S03]  /*0060*/  SHF.R.U32.HI R5, RZ, 0x7, R4 ;  /* 0x00000007ff057819 */ /* 0x000fc60000011604 */
[----:B------:R-:W0:Y:S04]  /*0070*/  SHFL.IDX PT, R2, R0, RZ, 0x1f ;  /* 0x00001fff00027589 */ /* 0x000e2800000e0000 */
[----:B------:R1:W2:Y:S01]  /*0080*/  SHFL.IDX PT, R8, R5, RZ, 0x1f ;  /* 0x00001fff05087589 */ /* 0x0002a200000e0000 */
[----:B0-----:R-:W-:-:S13]  /*0090*/  ISETP.NE.OR P0, PT, R2, RZ, !P0 ;  /* 0x000000ff0200720c */ /* 0x001fda0004705670 */
[----:B-12---:R-:W-:Y:S05]  /*00a0*/  @P0 BRA `(.L_x_1) ;  /* 0x0000000000200947 */ /* 0x006fea0003800000 */
[----:B------:R-:W-:Y:S02]  /*00b0*/  ULDC.64 UR4, c[0x0][0x198] ;  /* 0x0000660000047ab9 */ /* 0x000fe40000000a00 */
[----:B------:R-:W-:Y:S02]  /*00c0*/  UIADD3 UR6, UP0, UR4, 0xf0, URZ ;  /* 0x000000f004067890 */ /* 0x000fe4000ff1e03f */
[----:B------:R-:W-:Y:S02]  /*00d0*/  UIADD3 UR4, UP1, UR4, 0x1f0, URZ ;  /* 0x000001f004047890 */ /* 0x000fe4000ff3e03f */
[----:B------:R-:W-:Y:S02]  /*00e0*/  UIADD3.X UR7, URZ, UR5, URZ, UP0, !UPT ;  /* 0x000000053f077290 */ /* 0x000fe400087fe43f */
[----:B------:R-:W-:-:S07]  /*00f0*/  UIADD3.X UR5, URZ, UR5, URZ, UP1, !UPT ;  /* 0x000000053f057290 */ /* 0x000fce0008ffe43f */
[----:B------:R0:W-:Y:S02]  /*0100*/  UTMACCTL.PF [UR6] ;  /* 0x00000000060079b9 */ /* 0x0001e40008040000 */
[----:B------:R0:W-:Y:S02]  /*0110*/  UTMACCTL.PF [UR4] ;  /* 0x00000000040079b9 */ /* 0x0001e40008040000 */
[----:B0-----:R-:W-:Y:S01]  /*0120*/  NOP ;  /* 0x0000000000007918 */ /* 0x001fe20000000000 */
.L_x_1:
[----:B------:R-:W-:Y:S05]  /*0130*/  BSYNC B0 ;  /* 0x0000000000007941 */ /* 0x000fea0003800000 */
.L_x_0:
[----:B------:R-:W0:Y:S02]  /*0140*/  SHFL.IDX PT, R3, R0, RZ, 0x1f ;  /* 0x00001fff00037589 */ /* 0x000e2400000e0000 */
[----:B0-----:R-:W-:-:S13]  /*0150*/  ISETP.NE.AND P0, PT, R3, RZ, PT ;  /* 0x000000ff0300720c */ /* 0x001fda0003f05270 */
[----:B------:R-:W-:Y:S05]  /*0160*/  @P0 BRA `(.L_x_2) ;  /* 0x0000000000680947 */ /* 0x000fea0003800000 */
[----:B------:R-:W0:Y:S01]  /*0170*/  S2UR UR8, SR_CgaCtaId ;  /* 0x00000000000879c3 */ /* 0x000e220000008800 */
[----:B------:R-:W-:Y:S01]  /*0180*/  UMOV UR4, 0x400 ;  /* 0x0000040000047882 */ /* 0x000fe20000000000 */
[----:B------:R-:W-:Y:S01]  /*0190*/  UMOV UR5, 0x1 ;  /* 0x0000000100057882 */ /* 0x000fe20000000000 */
[----:B------:R-:W-:Y:S01]  /*01a0*/  UMOV UR6, 0x80 ;  /* 0x0000008000067882 */ /* 0x000fe20000000000 */
[----:B------:R-:W-:Y:S01]  /*01b0*/  ELECT P0, URZ, PT ;  /* 0x00000000003f782f */ /* 0x000fe20003800000 */
[----:B------:R-:W-:-:S04]  /*01c0*/  UIADD3 UR6, -UR6, 0x100000, URZ ;  /* 0x0010000006067890 */ /* 0x000fc8000fffe13f */
[----:B------:R-:W-:Y:S02]  /*01d0*/  USHF.L.U32 UR7, UR6, 0xb, URZ ;  /* 0x0000000b06077899 */ /* 0x000fe4000800063f */
[----:B------:R-:W-:Y:S02]  /*01e0*/  USHF.L.U32 UR6, UR6, 0x1, URZ ;  /* 0x0000000106067899 */ /* 0x000fe4000800063f */
[----:B0-----:R-:W-:Y:S02]  /*01f0*/  ULEA UR8, UR8, UR4, 0x18 ;  /* 0x0000000408087291 */ /* 0x001fe4000f8ec03f */
[----:B------:R-:W-:-:S04]  /*0200*/  UIADD3 UR4, -UR5, 0x100000, URZ ;  /* 0x0010000005047890 */ /* 0x000fc8000fffe13f */
[----:B------:R-:W-:Y:S02]  /*0210*/  USHF.L.U32 UR5, UR4, 0xb, URZ ;  /* 0x0000000b04057899 */ /* 0x000fe4000800063f */
[----:B------:R-:W-:Y:S01]  /*0220*/  USHF.L.U32 UR4, UR4, 0x1, URZ ;  /* 0x0000000104047899 */ /* 0x000fe2000800063f */
[----:B------:R-:W0:Y:S11]  /*0230*/  FENCE.VIEW.ASYNC.S ;  /* 0x00000000000073c6 */ /* 0x000e360000000000 */
[----:B0-----:R0:W1:Y:S01]  /*0240*/  SYNCS.EXCH.64 URZ, [UR8], UR4 ;  /* 0x00000004083f75b2 */ /* 0x0010620008000100 */
[----:B------:R0:W2:Y:S01]  /*0250*/  SYNCS.EXCH.64 URZ, [UR8+0x30], UR6 ;  /* 0x00003006083f75b2 */ /* 0x0000a20008000100 */
[----:B------:R0:W3:Y:S01]  /*0260*/  SYNCS.EXCH.64 URZ, [UR8+0x8], UR4 ;  /* 0x00000804083f75b2 */ /* 0x0000e20008000100 */
[----:B------:R0:W4:Y:S01]  /*0270*/  SYNCS.EXCH.64 URZ, [UR8+0x38], UR6 ;  /* 0x00003806083f75b2 */ /* 0x0001220008000100 */
[----:B------:R0:W0:Y:S01]  /*0280*/  SYNCS.EXCH.64 URZ, [UR8+0x10], UR4 ;  /* 0x00001004083f75b2 */ /* 0x0000220008000100 */
[----:B------:R0:W0:Y:S01]  /*0290*/  SYNCS.EXCH.64 URZ, [UR8+0x40], UR6 ;  /* 0x00004006083f75b2 */ /* 0x0000220008000100 */
[----:B------:R0:W0:Y:S01]  /*02a0*/  SYNCS.EXCH.64 URZ, [UR8+0x18], UR4 ;  /* 0x00001804083f75b2 */ /* 0x0000220008000100 */
[----:B------:R0:W0:Y:S01]  /*02b0*/  SYNCS.EXCH.64 URZ, [UR8+0x48], UR6 ;  /* 0x00004806083f75b2 */ /* 0x0000220008000100 */
[----:B------:R0:W0:Y:S01]  /*02c0*/  SYNCS.EXCH.64 URZ, [UR8+0x20], UR4 ;  /* 0x00002004083f75b2 */ /* 0x0000220008000100 */
[----:B------:R0:W0:Y:S01]  /*02d0*/  SYNCS.EXCH.64 URZ, [UR8+0x50], UR6 ;  /* 0x00005006083f75b2 */ /* 0x0000220008000100 */
[----:B------:R0:W0:Y:S01]  /*02e0*/  SYNCS.EXCH.64 URZ, [UR8+0x28], UR4 ;  /* 0x00002804083f75b2 */ /* 0x0000220008000100 */
[----:B------:R0:W0:Y:S01]  /*02f0*/  SYNCS.EXCH.64 URZ, [UR8+0x58], UR6 ;  /* 0x00005806083f75b2 */ /* 0x0000220008000100 */
[----:B------:R-:W-:Y:S01]  /*0300*/  NOP ;  /* 0x0000000000007918 */ /* 0x000fe20000000000 */
.L_x_2:
[----:B------:R-:W5:Y:S01]  /*0310*/  SHFL.IDX PT, R6, R0, RZ, 0x1f ;  /* 0x00001fff00067589 */ /* 0x000f6200000e0000 */
[----:B------:R-:W-:Y:S01]  /*0320*/  ELECT P0, URZ, PT ;  /* 0x00000000003f782f */ /* 0x000fe20003800000 */
[----:B------:R-:W-:Y:S01]  /*0330*/  NOP ;  /* 0x0000000000007918 */ /* 0x000fe20000000000 */
[----:B------:R-:W-:Y:S01]  /*0340*/  ELECT P1, URZ, PT ;  /* 0x00000000003f782f */ /* 0x000fe20003820000 */
[----:B------:R-:W1:Y:S01]  /*0350*/  SHFL.IDX PT, R3, R0, RZ, 0x1f ;  /* 0x00001fff00037589 */ /* 0x000e6200000e0000 */
[----:B0-----:R-:W-:Y:S01]  /*0360*/  UMOV UR4, 0x20 ;  /* 0x0000002000047882 */ /* 0x001fe20000000000 */
[----:B------:R-:W-:Y:S01]  /*0370*/  UMOV UR11, 0x80 ;  /* 0x00000080000b7882 */ /* 0x000fe20000000000 */
[----:B------:R-:W-:Y:S01]  /*0380*/  NOP ;  /* 0x0000000000007918 */ /* 0x000fe20000000000 */
[C---:B------:R-:W-:Y:S01]  /*0390*/  VIADD R33, R8.reuse, 0xffffffff ;  /* 0xffffffff08217836 */ /* 0x040fe20000000000 */
[----:B------:R-:W0:Y:S01]  /*03a0*/  SHFL.IDX PT, R5, R5, RZ, 0x1f ;  /* 0x00001fff05057589 */ /* 0x000e2200000e0000 */
[----:B------:R-:W-:Y:S01]  /*03b0*/  ULDC.64 UR36, c[0x0][0x208] ;  /* 0x0000820000247ab9 */ /* 0x000fe20000000a00 */
[----:B------:R-:W-:-:S02]  /*03c0*/  ISETP.NE.AND P2, PT, R8, RZ, PT ;  /* 0x000000ff0800720c */ /* 0x000fc40003f45270 */
[----:B------:R-:W-:Y:S02]  /*03d0*/  ISETP.GE.U32.AND P3, PT, R33, 0x2, PT ;  /* 0x000000022100780c */ /* 0x000fe40003f66070 */
[----:B-----5:R-:W-:Y:S02]  /*03e0*/  ISETP.NE.OR P0, PT, R6, RZ, !P0 ;  /* 0x000000ff0600720c */ /* 0x020fe40004705670 */
[----:B-1----:R-:W-:Y:S02]  /*03f0*/  ISETP.NE.OR P1, PT, R3, RZ, !P1 ;  /* 0x000000ff0300720c */ /* 0x002fe40004f25670 */
[----:B------:R-:W-:-:S04]  /*0400*/  SHF.R.S32.HI R3, RZ, 0x1f, R2 ;  /* 0x0000001fff037819 */ /* 0x000fc80000011402 */
[----:B------:R-:W-:-:S05]  /*0410*/  LEA.HI R3, R3, R2, RZ, 0x2 ;  /* 0x0000000203037211 */ /* 0x000fca00078f10ff */
[----:B------:R-:W-:Y:S01]  /*0420*/  VOTEU.ALL UP0, P0 ;  /* 0x00000000003f7886 */ /* 0x000fe20000000000 */
[----:B------:R-:W-:Y:S01]  /*0430*/  LOP3.LUT R3, R3, 0xfffffffc, RZ, 0xc0, !PT ;  /* 0xfffffffc03037812 */ /* 0x000fe200078ec0ff */
[----:B------:R-:W-:-:S03]  /*0440*/  VOTEU.ALL UP1, P1 ;  /* 0x00000000003f7886 */ /* 0x000fc60000820000 */
[----:B------:R-:W1:Y:S01]  /*0450*/  @!UP0 S2UR UR7, SR_CgaCtaId ;  /* 0x00000000000789c3 */ /* 0x000e620000008800 */
[----:B------:R-:W-:Y:S01]  /*0460*/  @!UP0 UMOV UR6, 0x400 ;  /* 0x0000040000068882 */ /* 0x000fe20000000000 */
[----:B------:R-:W-:-:S04]  /*0470*/  @!UP0 UIADD3 UR4, -UR4, 0x100000, URZ ;  /* 0x0010000004048890 */ /* 0x000fc8000fffe13f */
[----:B------:R-:W-:Y:S02]  /*0480*/  @!UP0 USHF.L.U32 UR5, UR4, 0xb, URZ ;  /* 0x0000000b04058899 */ /* 0x000fe4000800063f */
[----:B------:R-:W-:Y:S01]  /*0490*/  @!UP0 USHF.L.U32 UR4, UR4, 0x1, URZ ;  /* 0x0000000104048899 */ /* 0x000fe2000800063f */
[----:B------:R-:W-:Y:S01]  /*04a0*/  IMAD.IADD R0, R2, 0x1, -R3 ;  /* 0x0000000102007824 */ /* 0x000fe200078e0a03 */
[----:B------:R-:W-:Y:S01]  /*04b0*/  @!UP1 UMOV UR9, 0x400 ;  /* 0x0000040000099882 */ /* 0x000fe20000000000 */
[----:B------:R-:W-:Y:S01]  /*04c0*/  VOTEU.ALL UP2, P1 ;  /* 0x00000000003f7886 */ /* 0x000fe20000840000 */
[----:B------:R-:W-:Y:S01]  /*04d0*/  VOTEU.ALL UP3, P1 ;  /* 0x00000000003f7886 */ /* 0x000fe20000860000 */
[----:B------:R-:W-:Y:S01]  /*04e0*/  VOTEU.ALL UP4, P1 ;  /* 0x00000000003f7886 */ /* 0x000fe20000880000 */
[----:B------:R-:W5:Y:S01]  /*04f0*/  @!UP1 S2UR UR10, SR_CgaCtaId ;  /* 0x00000000000a99c3 */ /* 0x000f620000008800 */
[----:B------:R-:W-:Y:S01]  /*0500*/  VOTEU.ALL UP5, P1 ;  /* 0x00000000003f7886 */ /* 0x000fe200008a0000 */
[----:B------:R-:W-:-:S04]  /*0510*/  SHF.R.S32.HI R3, RZ, 0x1f, R4 ;  /* 0x0000001fff037819 */ /* 0x000fc80000011404 */
[----:B------:R-:W-:-:S04]  /*0520*/  LEA.HI R3, R3, R4, RZ, 0x7 ;  /* 0x0000000403037211 */ /* 0x000fc800078f38ff */
[----:B------:R-:W-:-:S05]  /*0530*/  LOP3.LUT R3, R3, 0xffffff80, RZ, 0xc0, !PT ;  /* 0xffffff8003037812 */ /* 0x000fca00078ec0ff */
[----:B------:R-:W-:Y:S01]  /*0540*/  IMAD.IADD R3, R4, 0x1, -R3 ;  /* 0x0000000104037824 */ /* 0x000fe200078e0a03 */
[----:B-1----:R-:W-:Y:S02]  /*0550*/  @!UP0 ULEA UR8, UR7, UR6, 0x18 ;  /* 0x0000000607088291 */ /* 0x002fe4000f8ec03f */
[----:B------:R-:W-:-:S04]  /*0560*/  @!UP1 UIADD3 UR6, -UR11, 0x100000, URZ ;  /* 0x001000000b069890 */ /* 0x000fc8000fffe13f */
[----:B------:R-:W-:Y:S02]  /*0570*/  @!UP1 USHF.L.U32 UR7, UR6, 0xb, URZ ;  /* 0x0000000b06079899 */ /* 0x000fe4000800063f */
[----:B------:R-:W-:Y:S01]  /*0580*/  @!UP1 USHF.L.U32 UR6, UR6, 0x1, URZ ;  /* 0x0000000106069899 */ /* 0x000fe2000800063f */
[----:B------:R-:W-:Y:S01]  /*0590*/  VOTEU.ALL UP0, P0 ;  /* 0x00000000003f7886 */ /* 0x000fe20000000000 */
[----:B-----5:R-:W-:Y:S01]  /*05a0*/  @!UP1 ULEA UR9, UR10, UR9, 0x18 ;  /* 0x000000090a099291 */ /* 0x020fe2000f8ec03f */
[----:B------:R-:W-:Y:S02]  /*05b0*/  VOTEU.ALL UP1, P0 ;  /* 0x00000000003f7886 */ /* 0x000fe40000020000 */
[----:B------:R-:W-:Y:S01]  /*05c0*/  ULDC.64 UR10, c[0x0][0x598] ;  /* 0x00016600000a7ab9 */ /* 0x000fe20000000a00 */
[----:B------:R-:W-:Y:S01]  /*05d0*/  ISETP.NE.AND P0, PT, R0, 0x3, PT ;  /* 0x000000030000780c */ /* 0x000fe20003f05270 */
[----:B------:R-:W1:Y:S02]  /*05e0*/  FENCE.VIEW.ASYNC.S ;  /* 0x00000000000073c6 */ /* 0x000e640000000000 */
[----:B-1----:R1:W2:Y:S01]  /*05f0*/  @!UP0 SYNCS.EXCH.64 URZ, [UR8+0x90], UR4 ;  /* 0x00009004083f85b2 */ /* 0x0022a20008000100 */
[----:B------:R-:W-:-:S02]  /*0600*/  ISETP.NE.U32.AND P1, PT, RZ, UR10, PT ;  /* 0x0000000aff007c0c */ /* 0x000fc4000bf25070 */
[----:B------:R-:W-:Y:S02]  /*0610*/  ISETP.EQ.OR P0, PT, R0, RZ, !P0 ;  /* 0x000000ff0000720c */ /* 0x000fe40004702670 */
[----:B------:R-:W-:Y:S02]  /*0620*/  ISETP.NE.AND.EX P1, PT, RZ, UR11, PT, P1 ;  /* 0x0000000bff007c0c */ /* 0x000fe4000bf25310 */
[----:B------:R-:W-:-:S04]  /*0630*/  ISETP.EQ.AND P0, PT, R8, RZ, P0 ;  /* 0x000000ff0800720c */ /* 0x000fc80000702270 */
[----:B------:R-:W-:-:S04]  /*0640*/  SEL R16, RZ, 0x1, !P0 ;  /* 0x00000001ff107807 */ /* 0x000fc80004000000 */
[----:B------:R-:W-:Y:S01]  /*0650*/  SEL R16, R16, 0x2, P3 ;  /* 0x0000000210107807 */ /* 0x000fe20001800000 */
[----:B------:R1:W2:Y:S01]  /*0660*/  @!UP1 SYNCS.EXCH.64 URZ, [UR8+0x98], UR4 ;  /* 0x00009804083f95b2 */ /* 0x0002a20008000100 */
[----:B------:R-:W-:Y:S01]  /*0670*/  NOP ;  /* 0x0000000000007918 */ /* 0x000fe20000000000 */
[----:B------:R1:W2:Y:S01]  /*0680*/  @!UP2 SYNCS.EXCH.64 URZ, [UR9+0x70], UR6 ;  /* 0x00007006093fa5b2 */ /* 0x0002a20008000100 */
[----:B------:R1:W2:Y:S01]  /*0690*/  @!UP3 SYNCS.EXCH.64 URZ, [UR9+0x78], UR6 ;  /* 0x00007806093fb5b2 */ /* 0x0002a20008000100 */
[----:B------:R1:W2:Y:S01]  /*06a0*/  @!UP4 SYNCS.EXCH.64 URZ, [UR9+0x80], UR6 ;  /* 0x00008006093fc5b2 */ /* 0x0002a20008000100 */
[----:B------:R1:W2:Y:S01]  /*06b0*/  @!UP5 SYNCS.EXCH.64 URZ, [UR9+0x88], UR6 ;  /* 0x00008806093fd5b2 */ /* 0x0002a20008000100 */
[----:B------:R-:W-:Y:S01]  /*06c0*/  NOP ;  /* 0x0000000000007918 */ /* 0x000fe20000000000 */
[----:B--234-:R-:W-:Y:S06]  /*06d0*/  BAR.SYNC.DEFER_BLOCKING 0x0 ;  /* 0x0000000000007b1d */ /* 0x01cfec0000010000 */
[----:B01----:R-:W-:Y:S05]  /*06e0*/  @!P1 BRA `(.L_x_3) ;  /* 0x00000000001c9947 */ /* 0x003fea0003800000 */
[----:B------:R-:W0:Y:S02]  /*06f0*/  LDC.64 R6, c[0x0][0x598] ;  /* 0x00016600ff067b82 */ /* 0x000e240000000a00 */
[----:B0-----:R-:W2:Y:S02]  /*0700*/  LDG.E.64 R6, desc[UR36][R6.64] ;  /* 0x0000002406067981 */ /* 0x001ea4000c1e1b00 */
[----:B--2---:R-:W-:-:S04]  /*0710*/  ISETP.NE.U32.AND P0, PT, R6, RZ, PT ;  /* 0x000000ff0600720c */ /* 0x004fc80003f05070 */
[----:B------:R-:W-:-:S13]  /*0720*/  ISETP.NE.AND.EX P0, PT, R7, RZ, PT, P0 ;  /* 0x000000ff0700720c */ /* 0x000fda0003f05300 */
[----:B------:R-:W-:Y:S05]  /*0730*/  @!P0 BRA `(.L_x_3) ;  /* 0x0000000000088947 */ /* 0x000fea0003800000 */
[----:B------:R1:W5:Y:S01]  /*0740*/  LD.E R153, desc[UR36][R6.64] ;  /* 0x0000002406997980 */ /* 0x000362000c101900 */
[----:B------:R-:W-:Y:S05]  /*0750*/  BRA `(.L_x_4) ;  /* 0x0000000000247947 */ /* 0x000fea0003800000 */
.L_x_3:
[----:B------:R-:W-:Y:S02]  /*0760*/  ULDC.64 UR4, c[0x0][0x588] ;  /* 0x0001620000047ab9 */ /* 0x000fe40000000a00 */
[----:B------:R-:W-:-:S04]  /*0770*/  ISETP.NE.U32.AND P0, PT, RZ, UR4, PT ;  /* 0x00000004ff007c0c */ /* 0x000fc8000bf05070 */
[----:B------:R-:W-:-:S13]  /*0780*/  ISETP.NE.AND.EX P0, PT, RZ, UR5, PT, P0 ;  /* 0x00000005ff007c0c */ /* 0x000fda000bf05300 */
[----:B------:R-:W-:Y:S05]  /*0790*/  @!P0 BRA `(.L_x_5) ;  /* 0x00000000000c8947 */ /* 0x000fea0003800000 */
[----:B------:R-:W0:Y:S02]  /*07a0*/  LDC.64 R6, c[0x0][0x588] ;  /* 0x00016200ff067b82 */ /* 0x000e240000000a00 */
[----:B0-----:R0:W5:Y:S01]  /*07b0*/  LDG.E R153, desc[UR36][R6.64] ;  /* 0x0000002406997981 */ /* 0x001162000c1e1900 */
[----:B------:R-:W-:Y:S05]  /*07c0*/  BRA `(.L_x_4) ;  /* 0x0000000000087947 */ /* 0x000fea0003800000 */
.L_x_5:
[----:B------:R-:W-:Y:S02]  /*07d0*/  ULDC UR4, c[0x0][0x580] ;  /* 0x0001600000047ab9 */ /* 0x000fe40000000800 */
[----:B------:R-:W-:-:S07]  /*07e0*/  IMAD.U32 R153, RZ, RZ, UR4 ;  /* 0x00000004ff997e24 */ /* 0x000fce000f8e00ff */
.L_x_4:
[----:B------:R-:W-:Y:S02]  /*07f0*/  ULDC.64 UR4, c[0x0][0x5a0] ;  /* 0x0001680000047ab9 */ /* 0x000fe40000000a00 */
[----:B------:R-:W-:-:S04]  /*0800*/  ISETP.NE.U32.AND P0, PT, RZ, UR4, PT ;  /* 0x00000004ff007c0c */ /* 0x000fc8000bf05070 */
[----:B------:R-:W-:-:S13]  /*0810*/  ISETP.NE.AND.EX P0, PT, RZ, UR5, PT, P0 ;  /* 0x00000005ff007c0c */ /* 0x000fda000bf05300 */
[----:B------:R-:W-:Y:S05]  /*0820*/  @!P0 BRA `(.L_x_6) ;  /* 0x00000000001c8947 */ /* 0x000fea0003800000 */
[----:B01----:R-:W0:Y:S02]  /*0830*/  LDC.64 R6, c[0x0][0x5a0] ;  /* 0x00016800ff067b82 */ /* 0x003e240000000a00 */
[----:B0-----:R-:W2:Y:S02]  /*0840*/  LDG.E.64 R6, desc[UR36][R6.64] ;  /* 0x0000002406067981 */ /* 0x001ea4000c1e1b00 */
[----:B--2---:R-:W-:-:S04]  /*0850*/  ISETP.NE.U32.AND P0, PT, R6, RZ, PT ;  /* 0x000000ff0600720c */ /* 0x004fc80003f05070 */
[----:B------:R-:W-:-:S13]  /*0860*/  ISETP.NE.AND.EX P0, PT, R7, RZ, PT, P0 ;  /* 0x000000ff0700720c */ /* 0x000fda0003f05300 */
[----:B------:R-:W-:Y:S05]  /*0870*/  @!P0 BRA `(.L_x_6) ;  /* 0x0000000000088947 */ /* 0x000fea0003800000 */
[----:B------:R3:W5:Y:S01]  /*0880*/  LD.E R152, desc[UR36][R6.64] ;  /* 0x0000002406987980 */ /* 0x000762000c101900 */
[----:B------:R-:W-:Y:S05]  /*0890*/  BRA `(.L_x_7) ;  /* 0x0000000000247947 */ /* 0x000fea0003800000 */
.L_x_6:
[----:B------:R-:W-:Y:S02]  /*08a0*/  ULDC.64 UR4, c[0x0][0x590] ;  /* 0x0001640000047ab9 */ /* 0x000fe40000000a00 */
[----:B------:R-:W-:-:S04]  /*08b0*/  ISETP.NE.U32.AND P0, PT, RZ, UR4, PT ;  /* 0x00000004ff007c0c */ /* 0x000fc8000bf05070 */
[----:B------:R-:W-:-:S13]  /*08c0*/  ISETP.NE.AND.EX P0, PT, RZ, UR5, PT, P0 ;  /* 0x00000005ff007c0c */ /* 0x000fda000bf05300 */
[----:B------:R-:W-:Y:S05]  /*08d0*/  @!P0 BRA `(.L_x_8) ;  /* 0x00000000000c8947 */ /* 0x000fea0003800000 */
[----:B01----:R-:W0:Y:S02]  /*08e0*/  LDC.64 R6, c[0x0][0x590] ;  /* 0x00016400ff067b82 */ /* 0x003e240000000a00 */
[----:B0-----:R2:W5:Y:S01]  /*08f0*/  LDG.E R152, desc[UR36][R6.64] ;  /* 0x0000002406987981 */ /* 0x001562000c1e1900 */
[----:B------:R-:W-:Y:S05]  /*0900*/  BRA `(.L_x_7) ;  /* 0x0000000000087947 */ /* 0x000fea0003800000 */
.L_x_8:
[----:B------:R-:W-:Y:S02]  /*0910*/  ULDC UR4, c[0x0][0x584] ;  /* 0x0001610000047ab9 */ /* 0x000fe40000000800 */
[----:B------:R-:W-:-:S07]  /*0920*/  IMAD.U32 R152, RZ, RZ, UR4 ;  /* 0x00000004ff987e24 */ /* 0x000fce000f8e00ff */
.L_x_7:
[----:B------:R-:W4:Y:S01]  /*0930*/  LDC R2, c[0x0][0x65c] ;  /* 0x00019700ff027b82 */ /* 0x000f220000000800 */
[----:B------:R-:W4:Y:S01]  /*0940*/  S2R R14, SR_CTAID.Y ;  /* 0x00000000000e7919 */ /* 0x000f220000002600 */
[----:B------:R-:W-:Y:S01]  /*0950*/  ULDC UR6, c[0x0][0x28c] ;  /* 0x0000a30000067ab9 */ /* 0x000fe20000000800 */
[----:B------:R-:W-:Y:S01]  /*0960*/  ISETP.NE.AND P0, PT, R8, 0x2, PT ;  /* 0x000000020800780c */ /* 0x000fe20003f05270 */
[----:B------:R-:W-:Y:S01]  /*0970*/  UIADD3 UR6, UR6, 0x7f, URZ ;  /* 0x0000007f06067890 */ /* 0x000fe2000fffe03f */
[----:B0123--:R-:W0:Y:S01]  /*0980*/  S2R R6, SR_CTAID.X ;  /* 0x0000000000067919 */ /* 0x00fe220000002500 */
[----:B------:R-:W-:Y:S01]  /*0990*/  IMAD.MOV.U32 R7, RZ, RZ, RZ ;  /* 0x000000ffff077224 */ /* 0x000fe200078e00ff */
[----:B------:R-:W-:Y:S01]  /*09a0*/  UMOV UR38, URZ ;  /* 0x0000003f00267c82 */ /* 0x000fe20008000000 */
[----:B------:R-:W-:Y:S01]  /*09b0*/  USHF.R.S32.HI UR7, URZ, 0x1f, UR6 ;  /* 0x0000001f3f077899 */ /* 0x000fe20008011406 */
[----:B------:R-:W-:Y:S01]  /*09c0*/  UMOV UR39, URZ ;  /* 0x0000003f00277c82 */ /* 0x000fe20008000000 */
[----:B------:R-:W-:-:S02]  /*09d0*/  ULDC.64 UR8, c[0x0][0x650] ;  /* 0x0001940000087ab9 */ /* 0x000fc40000000a00 */
[----:B------:R-:W-:-:S04]  /*09e0*/  ULEA.HI UR7, UR7, UR6, URZ, 0x7 ;  /* 0x0000000607077291 */ /* 0x000fc8000f8f383f */
[----:B------:R-:W-:Y:S01]  /*09f0*/  USHF.R.S32.HI UR40, URZ, 0x7, UR7 ;  /* 0x000000073f287899 */ /* 0x000fe20008011407 */
[----:B----4-:R-:W-:-:S13]  /*0a00*/  ISETP.NE.AND P1, PT, R2, 0x1, PT ;  /* 0x000000010200780c */ /* 0x010fda0003f25270 */
[----:B------:R-:W0:Y:S01]  /*0a10*/  @P1 LDC R19, c[0x0][0x10] ;  /* 0x00000400ff131b82 */ /* 0x000e220000000800 */
[----:B------:R-:W-:Y:S02]  /*0a20*/  @P1 IMAD.MOV.U32 R8, RZ, RZ, R14 ;  /* 0x000000ffff081224 */ /* 0x000fe400078e000e */
[----:B------:R-:W-:Y:S02]  /*0a30*/  @P1 IMAD.MOV.U32 R9, RZ, RZ, RZ ;  /* 0x000000ffff091224 */ /* 0x000fe400078e00ff */
[----:B------:R-:W-:-:S03]  /*0a40*/  @P1 IMAD.MOV.U32 R17, RZ, RZ, RZ ;  /* 0x000000ffff111224 */ /* 0x000fc600078e00ff */
[----:B------:R-:W1:Y:S01]  /*0a50*/  @!P1 LDC R11, c[0x0][0xc] ;  /* 0x00000300ff0b9b82 */ /* 0x000e620000000800 */
[----:B------:R-:W-:Y:S01]  /*0a60*/  ULDC UR4, c[0x0][0xc] ;  /* 0x0000030000047ab9 */ /* 0x000fe20000000800 */
[----:B------:R-:W-:Y:S02]  /*0a70*/  ULDC UR5, c[0x0][0x10] ;  /* 0x0000040000057ab9 */ /* 0x000fe40000000800 */
[----:B------:R-:W-:-:S04]  /*0a80*/  UIMAD.WIDE.U32 UR4, UR4, UR5, URZ ;  /* 0x00000005040472a5 */ /* 0x000fc8000f8e003f */
[----:B------:R-:W2:Y:S01]  /*0a90*/  LDC R2, c[0x0][0x14] ;  /* 0x00000500ff027b82 */ /* 0x000ea20000000800 */
[----:B0-----:R-:W-:-:S04]  /*0aa0*/  @P1 IMAD.WIDE.U32 R18, R6, R19, R8 ;  /* 0x0000001306121225 */ /* 0x001fc800078e0008 */
[----:B------:R-:W-:Y:S02]  /*0ab0*/  @P1 IMAD.IADD R17, R19, 0x1, R17 ;  /* 0x0000000113111824 */ /* 0x000fe400078e0211 */
[----:B-1----:R-:W-:-:S04]  /*0ac0*/  @!P1 IMAD.WIDE.U32 R8, R11, R14, R6 ;  /* 0x0000000e0b089225 */ /* 0x002fc800078e0006 */
[----:B------:R-:W-:Y:S02]  /*0ad0*/  @!P1 IMAD.MOV.U32 R18, RZ, RZ, R8 ;  /* 0x000000ffff129224 */ /* 0x000fe400078e0008 */
[----:B------:R-:W-:Y:S02]  /*0ae0*/  @!P1 IMAD.MOV.U32 R17, RZ, RZ, R9 ;  /* 0x000000ffff119224 */ /* 0x000fe400078e0009 */
[----:B--2---:R-:W-:-:S04]  /*0af0*/  IMAD.WIDE.U32 R12, R2, UR4, RZ ;  /* 0x00000004020c7c25 */ /* 0x004fc8000f8e00ff */
[----:B------:R-:W-:Y:S01]  /*0b00*/  IMAD R23, R2, UR5, RZ ;  /* 0x0000000502177c24 */ /* 0x000fe2000f8e02ff */
[----:B------:R0:W-:Y:S03]  /*0b10*/  STL.64 [R1], R12 ;  /* 0x0000000c01007387 */ /* 0x0001e60000100a00 */
[----:B------:R-:W-:Y:S01]  /*0b20*/  IMAD.IADD R23, R13, 0x1, R23 ;  /* 0x000000010d177824 */ /* 0x000fe200078e0217 */
[----:B------:R-:W-:Y:S06]  /*0b30*/  @P0 BRA `(.L_x_9) ;  /* 0x0000000000200947 */ /* 0x000fec0003800000 */
[----:B------:R-:W-:Y:S01]  /*0b40*/  UISETP.GE.U32.AND UP0, UPT, UR40, 0x6, UPT ;  /* 0x000000062800788c */ /* 0x000fe2000bf06070 */
[----:B------:R-:W-:Y:S01]  /*0b50*/  IADD3 R18, P0, R18, R12, RZ ;  /* 0x0000000c12127210 */ /* 0x000fe20007f1e0ff */
[----:B------:R-:W-:Y:S01]  /*0b60*/  UIMAD.WIDE.U32 UR4, UR40, -0x55555555, URZ ;  /* 0xaaaaaaab280478a5 */ /* 0x000fe2000f8e003f */
[----:B------:R-:W-:-:S03]  /*0b70*/  UMOV UR39, URZ ;  /* 0x0000003f00277c82 */ /* 0x000fc60008000000 */
[----:B------:R-:W-:Y:S01]  /*0b80*/  USHF.R.U32.HI UR4, URZ, 0x2, UR5 ;  /* 0x000000023f047899 */ /* 0x000fe20008011605 */
[----:B------:R-:W-:-:S03]  /*0b90*/  IMAD.X R17, R23, 0x1, R17, P0 ;  /* 0x0000000117117824 */ /* 0x000fc600000e0611 */
[----:B------:R-:W-:Y:S02]  /*0ba0*/  UIMAD UR38, UR4, -0x6, UR40 ;  /* 0xfffffffa042678a4 */ /* 0x000fe4000f8e0228 */
[----:B------:R-:W-:-:S12]  /*0bb0*/  @UP0 ULOP3.LUT UR39, UR4, 0x1, URZ, 0xc0, !UPT ;  /* 0x0000000104270892 */ /* 0x000fd8000f8ec03f */
.L_x_9:
[----:B------:R-:W-:Y:S01]  /*0bc0*/  ISETP.GE.U32.AND P0, PT, R18, UR8, PT ;  /* 0x0000000812007c0c */ /* 0x000fe2000bf06070 */
[----:B------:R-:W-:Y:S01]  /*0bd0*/  IMAD.MOV.U32 R19, RZ, RZ, -0x1 ;  /* 0xffffffffff137424 */ /* 0x000fe200078e00ff */
[----:B------:R-:W-:Y:S01]  /*0be0*/  PRMT R8, RZ, 0x7610, R8 ;  /* 0x00007610ff087816 */ /* 0x000fe20000000008 */
[----:B------:R-:W-:Y:S01]  /*0bf0*/  IMAD.MOV.U32 R22, RZ, RZ, -0x1 ;  /* 0xffffffffff167424 */ /* 0x000fe200078e00ff */
[----:B------:R-:W-:Y:S01]  /*0c00*/  ISETP.GE.U32.AND.EX P0, PT, R17, UR9, PT, P0 ;  /* 0x0000000911007c0c */ /* 0x000fe2000bf06100 */
[----:B------:R-:W-:-:S12]  /*0c10*/  IMAD.MOV.U32 R2, RZ, RZ, -0x1 ;  /* 0xffffffffff027424 */ /* 0x000fd800078e00ff */
[----:B------:R-:W-:Y:S05]  /*0c20*/  @P0 BRA `(.L_x_10) ;  /* 0x00000004005c0947 */ /* 0x000fea0003800000 */
[----:B------:R-:W1:Y:S01]  /*0c30*/  LDC.64 R20, c[0x0][0x628] ;  /* 0x00018a00ff147b82 */ /* 0x000e620000000a00 */
[----:B------:R-:W-:Y:S02]  /*0c40*/  IMAD.MOV.U32 R8, RZ, RZ, R18 ;  /* 0x000000ffff087224 */ /* 0x000fe400078e0012 */
[----:B------:R-:W-:-:S05]  /*0c50*/  IMAD.MOV.U32 R9, RZ, RZ, R17 ;  /* 0x000000ffff097224 */ /* 0x000fca00078e0011 */
[----:B------:R-:W2:Y:S08]  /*0c60*/  LDC R2, c[0x0][0x630] ;  /* 0x00018c00ff027b82 */ /* 0x000eb00000000800 */
[----:B------:R-:W3:Y:S01]  /*0c70*/  LDC.64 R24, c[0x0][0x620] ;  /* 0x00018800ff187b82 */ /* 0x000ee20000000a00 */
[----:B-1----:R-:W-:-:S04]  /*0c80*/  ISETP.NE.U32.AND P0, PT, R20, RZ, PT ;  /* 0x000000ff1400720c */ /* 0x002fc80003f05070 */
[----:B------:R-:W-:-:S13]  /*0c90*/  ISETP.NE.AND.EX P0, PT, R21, RZ, PT, P0 ;  /* 0x000000ff1500720c */ /* 0x000fda0003f05300 */
[----:B--23--:R-:W-:Y:S05]  /*0ca0*/  @!P0 BRA `(.L_x_11) ;  /* 0x0000000000288947 */ /* 0x00cfea0003800000 */
[----:B0-----:R-:W0:Y:S02]  /*0cb0*/  LDC R13, c[0x0][0x634] ;  /* 0x00018d00ff0d7b82 */ /* 0x001e240000000800 */
[----:B0-----:R-:W-:-:S05]  /*0cc0*/  IADD3 R13, P0, R18, R13, RZ ;  /* 0x0000000d120d7210 */ /* 0x001fca0007f1e0ff */
[----:B------:R-:W-:-:S04]  /*0cd0*/  IMAD.X R15, RZ, RZ, R17, P0 ;  /* 0x000000ffff0f7224 */ /* 0x000fc800000e0611 */
[----:B------:R-:W-:-:S04]  /*0ce0*/  IMAD.WIDE.U32 R8, R15, R20, RZ ;  /* 0x000000140f087225 */ /* 0x000fc800078e00ff */
[----:B------:R-:W-:-:S04]  /*0cf0*/  IMAD.WIDE.U32 R10, P0, R13, R21, R8 ;  /* 0x000000150d0a7225 */ /* 0x000fc80007800008 */
[----:B------:R-:W-:-:S04]  /*0d00*/  IMAD.WIDE.U32 R8, R13, R20, RZ ;  /* 0x000000140d087225 */ /* 0x000fc800078e00ff */
[----:B------:R-:W-:Y:S01]  /*0d10*/  IMAD.X R13, RZ, RZ, RZ, P0 ;  /* 0x000000ffff0d7224 */ /* 0x000fe200000e06ff */
[----:B------:R-:W-:Y:S01]  /*0d20*/  IADD3 RZ, P0, R9, R10, RZ ;  /* 0x0000000a09ff7210 */ /* 0x000fe20007f1e0ff */
[----:B------:R-:W-:-:S04]  /*0d30*/  IMAD.MOV.U32 R12, RZ, RZ, R11 ;  /* 0x000000ffff0c7224 */ /* 0x000fc800078e000b */
[----:B------:R-:W-:-:S08]  /*0d40*/  IMAD.WIDE.U32.X R8, R15, R21, R12, P0 ;  /* 0x000000150f087225 */ /* 0x000fd000000e040c */
.L_x_11:
[-CC-:B------:R-:W-:Y:S01]  /*0d50*/  SHF.R.U64 R31, R8, R2.reuse, R9.reuse ;  /* 0x00000002081f7219 */ /* 0x180fe20000001209 */
[----:B0-----:R-:W0:Y:S01]  /*0d60*/  LDC R12, c[0x0][0x618] ;  /* 0x00018600ff0c7b82 */ /* 0x001e220000000800 */
[----:B------:R-:W-:Y:S01]  /*0d70*/  SHF.R.U32.HI R7, RZ, R2, R9 ;  /* 0x00000002ff077219 */ /* 0x000fe20000011609 */
[----:B------:R-:W-:Y:S01]  /*0d80*/  ULDC UR4, c[0x0][0x150] ;  /* 0x0000540000047ab9 */ /* 0x000fe20000000800 */
[----:B------:R-:W-:Y:S01]  /*0d90*/  IADD3 R11, P0, RZ, -R31, RZ ;  /* 0x8000001fff0b7210 */ /* 0x000fe20007f1e0ff */
[----:B------:R-:W-:Y:S01]  /*0da0*/  IMAD.MOV.U32 R19, RZ, RZ, R17 ;  /* 0x000000ffff137224 */ /* 0x000fe200078e0011 */
[----:B------:R-:W-:-:S03]  /*0db0*/  I2FP.F32.U32 R2, R6 ;  /* 0x0000000600027245 */ /* 0x000fc60000201000 */
[----:B------:R-:W1:Y:S01]  /*0dc0*/  LDC.64 R26, c[0x0][0x640] ;  /* 0x00019000ff1a7b82 */ /* 0x000e620000000a00 */
[----:B------:R-:W-:Y:S02]  /*0dd0*/  IMAD.X R13, RZ, RZ, ~R7, P0 ;  /* 0x000000ffff0d7224 */ /* 0x000fe400000e0e07 */
[----:B------:R-:W-:Y:S01]  /*0de0*/  FMUL R2, R2, UR4 ;  /* 0x0000000402027c20 */ /* 0x000fe20008400000 */
[----:B------:R-:W-:Y:S01]  /*0df0*/  IMAD.WIDE.U32 R8, R11, R24, R18 ;  /* 0x000000180b087225 */ /* 0x000fe200078e0012 */
[----:B------:R-:W-:-:S03]  /*0e00*/  ULDC UR4, c[0x0][0x154] ;  /* 0x0000550000047ab9 */ /* 0x000fc60000000800 */
[----:B------:R-:W-:Y:S01]  /*0e10*/  IMAD R10, R13, R24, RZ ;  /* 0x000000180d0a7224 */ /* 0x000fe200078e02ff */
[----:B------:R-:W2:Y:S01]  /*0e20*/  LDC R7, c[0x0][0x144] ;  /* 0x00005100ff077b82 */ /* 0x000ea20000000800 */
[----:B------:R-:W3:Y:S02]  /*0e30*/  F2I.U32.TRUNC.NTZ R2, R2 ;  /* 0x0000000200027305 */ /* 0x000ee4000020f000 */
[----:B------:R-:W-:-:S04]  /*0e40*/  IMAD R11, R11, R25, R10 ;  /* 0x000000190b0b7224 */ /* 0x000fc800078e020a */
[----:B------:R-:W-:Y:S01]  /*0e50*/  IMAD.IADD R9, R9, 0x1, R11 ;  /* 0x0000000109097824 */ /* 0x000fe200078e020b */
[----:B------:R-:W4:Y:S01]  /*0e60*/  LDC R22, c[0x0][0x608] ;  /* 0x00018200ff167b82 */ /* 0x000f220000000800 */
[----:B------:R-:W-:-:S03]  /*0e70*/  IMAD.MOV.U32 R11, RZ, RZ, -0x1 ;  /* 0xffffffffff0b7424 */ /* 0x000fc600078e00ff */
[--C-:B0-----:R-:W-:Y:S02]  /*0e80*/  SHF.R.U64 R20, R8, R12, R9.reuse ;  /* 0x0000000c08147219 */ /* 0x101fe40000001209 */
[----:B------:R-:W-:Y:S02]  /*0e90*/  I2FP.F32.U32 R8, R14 ;  /* 0x0000000e00087245 */ /* 0x000fe40000201000 */
[----:B------:R-:W0:Y:S01]  /*0ea0*/  LDC R24, c[0x0][0x658] ;  /* 0x00019600ff187b82 */ /* 0x000e220000000800 */
[----:B-1----:R-:W-:Y:S01]  /*0eb0*/  ISETP.NE.U32.AND P0, PT, R26, RZ, PT ;  /* 0x000000ff1a00720c */ /* 0x002fe20003f05070 */
[----:B---3--:R-:W-:Y:S02]  /*0ec0*/  IMAD.MOV R10, RZ, RZ, -R2 ;  /* 0x000000ffff0a7224 */ /* 0x008fe400078e0a02 */
[----:B------:R-:W-:Y:S01]  /*0ed0*/  FMUL R8, R8, UR4 ;  /* 0x0000000408087c20 */ /* 0x000fe20008400000 */
[----:B------:R-:W-:Y:S02]  /*0ee0*/  SHF.R.U32.HI R9, RZ, R12, R9 ;  /* 0x0000000cff097219 */ /* 0x000fe40000011609 */
[----:B------:R-:W-:Y:S01]  /*0ef0*/  ISETP.NE.AND.EX P0, PT, R27, RZ, PT, P0 ;  /* 0x000000ff1b00720c */ /* 0x000fe20003f05300 */
[----:B------:R1:W3:Y:S01]  /*0f00*/  F2I.U32.TRUNC.NTZ R15, R8 ;  /* 0x00000008000f7305 */ /* 0x0002e2000020f000 */
[----:B------:R-:W1:Y:S01]  /*0f10*/  LDC R19, c[0x0][0x148] ;  /* 0x00005200ff137b82 */ /* 0x000e620000000800 */
[----:B--2---:R-:W-:-:S07]  /*0f20*/  IMAD R2, R7, R10, R6 ;  /* 0x0000000a07027224 */ /* 0x004fce00078e0206 */
[----:B------:R-:W2:Y:S01]  /*0f30*/  LDC R25, c[0x0][0x600] ;  /* 0x00018000ff197b82 */ /* 0x000ea20000000800 */
[-CC-:B----4-:R-:W-:Y:S02]  /*0f40*/  SHF.R.U64 R32, R20, R22.reuse, R9.reuse ;  /* 0x0000001614207219 */ /* 0x190fe40000001209 */
[----:B------:R-:W-:Y:S01]  /*0f50*/  SHF.R.U32.HI R7, RZ, R22, R9 ;  /* 0x00000016ff077219 */ /* 0x000fe20000011609 */
[----:B------:R-:W-:-:S04]  /*0f60*/  IMAD.MOV.U32 R9, RZ, RZ, 0x1 ;  /* 0x00000001ff097424 */ /* 0x000fc800078e00ff */
[----:B------:R-:W4:Y:S01]  /*0f70*/  LDC R28, c[0x0][0x648] ;  /* 0x00019200ff1c7b82 */ /* 0x000f220000000800 */
[-C--:B0-----:R-:W-:Y:S02]  /*0f80*/  SHF.L.U32 R6, R11, R24.reuse, RZ ;  /* 0x000000180b067219 */ /* 0x081fe400000006ff */
[--C-:B------:R-:W-:Y:S02]  /*0f90*/  SHF.R.U64 R22, R32, R24, R7.reuse ;  /* 0x0000001820167219 */ /* 0x100fe40000001207 */
[----:B------:R-:W-:Y:S02]  /*0fa0*/  LOP3.LUT R13, RZ, R6, RZ, 0x33, !PT ;  /* 0x00000006ff0d7212 */ /* 0x000fe400078e33ff */
[-C--:B------:R-:W-:Y:S01]  /*0fb0*/  SHF.R.U32.HI R7, RZ, R24.reuse, R7 ;  /* 0x00000018ff077219 */ /* 0x080fe20000011607 */
[----:B------:R-:W0:Y:S01]  /*0fc0*/  LDC R29, c[0x0][0x638] ;  /* 0x00018e00ff1d7b82 */ /* 0x000e220000000800 */
[----:B------:R-:W-:Y:S01]  /*0fd0*/  SHF.L.U32 R12, R9, R24, RZ ;  /* 0x00000018090c7219 */ /* 0x000fe200000006ff */
[----:B------:R-:W-:-:S06]  /*0fe0*/  IMAD.MOV.U32 R6, RZ, RZ, R22 ;  /* 0x000000ffff067224 */ /* 0x000fcc00078e0016 */
[----:B------:R-:W0:Y:S01]  /*0ff0*/  LDC R30, c[0x0][0x610] ;  /* 0x00018400ff1e7b82 */ /* 0x000e220000000800 */
[----:B-1-3--:R-:W-:Y:S05]  /*1000*/  @!P0 BRA `(.L_x_12) ;  /* 0x0000000000288947 */ /* 0x00afea0003800000 */
[----:B------:R-:W1:Y:S02]  /*1010*/  LDC R11, c[0x0][0x64c] ;  /* 0x00019300ff0b7b82 */ /* 0x000e640000000800 */
[----:B-1----:R-:W-:-:S05]  /*1020*/  IADD3 R11, P0, R22, R11, RZ ;  /* 0x0000000b160b7210 */ /* 0x002fca0007f1e0ff */
        /* <DEDUP_REMOVED lines=8> */
.L_x_12:
[----:B----4-:R-:W-:Y:S01]  /*10b0*/  SHF.R.U64 R6, R6, R28, R7 ;  /* 0x0000001c06067219 */ /* 0x010fe20000001207 */
[----:B--2---:R-:W-:Y:S01]  /*10c0*/  VIADD R7, R25, 0xffffffff ;  /* 0xffffffff19077836 */ /* 0x004fe20000000000 */
[----:B------:R-:W-:Y:S01]  /*10d0*/  LOP3.LUT R13, R32, R13, RZ, 0xc0, !PT ;  /* 0x0000000d200d7212 */ /* 0x000fe200078ec0ff */
[----:B------:R-:W-:Y:S02]  /*10e0*/  IMAD.MOV R15, RZ, RZ, -R15 ;  /* 0x000000ffff0f7224 */ /* 0x000fe400078e0a0f */
[----:B------:R-:W-:Y:S01]  /*10f0*/  IMAD.MOV R8, RZ, RZ, -R6 ;  /* 0x000000ffff087224 */ /* 0x000fe200078e0a06 */
[----:B------:R-:W-:Y:S01]  /*1100*/  LOP3.LUT R7, R20, R7, RZ, 0xc0, !PT ;  /* 0x0000000714077212 */ /* 0x000fe200078ec0ff */
[----:B------:R-:W-:Y:S02]  /*1110*/  IMAD R13, R12, R6, R13 ;  /* 0x000000060c0d7224 */ /* 0x000fe400078e020d */
[----:B------:R-:W-:Y:S02]  /*1120*/  @P1 IMAD R2, R19, R15, R14 ;  /* 0x0000000f13021224 */ /* 0x000fe400078e020e */
[----:B0-----:R-:W-:-:S02]  /*1130*/  IMAD R6, R8, R29, R22 ;  /* 0x0000001d08067224 */ /* 0x001fc400078e0216 */
[----:B------:R-:W-:Y:S02]  /*1140*/  IMAD R2, R13, R30, R2 ;  /* 0x0000001e0d027224 */ /* 0x000fe400078e0202 */
[----:B------:R-:W-:Y:S02]  /*1150*/  IMAD R19, R6, R25, R7 ;  /* 0x0000001906137224 */ /* 0x000fe400078e0207 */
[----:B------:R-:W-:-:S03]  /*1160*/  IMAD.MOV.U32 R8, RZ, RZ, 0x1 ;  /* 0x00000001ff087424 */ /* 0x000fc600078e00ff */
[----:B------:R-:W-:Y:S02]  /*1170*/  SEL R22, R19, R2, !P1 ;  /* 0x0000000213167207 */ /* 0x000fe40004800000 */
[----:B------:R-:W-:Y:S01]  /*1180*/  SEL R19, R2, R19, !P1 ;  /* 0x0000001302137207 */ /* 0x000fe20004800000 */
[----:B------:R-:W-:-:S07]  /*1190*/  IMAD.MOV.U32 R2, RZ, RZ, R31 ;  /* 0x000000ffff027224 */ /* 0x000fce00078e001f */
.L_x_10:
[----:B------:R-:W-:Y:S05]  /*11a0*/  @!P2 BRA `(.L_x_13) ;  /* 0x000000940084a947 */ /* 0x000fea0003800000 */
[----:B------:R-:W-:-:S13]  /*11b0*/  ISETP.GT.U32.AND P0, PT, R33, 0x1, PT ;  /* 0x000000012100780c */ /* 0x000fda0003f04070 */
[----:B------:R-:W-:Y:S05]  /*11c0*/  @P0 EXIT ;  /* 0x000000000000094d */ /* 0x000fea0003800000 */
.L_x_14:
[----:B------:R-:W-:-:S08]  /*11d0*/  NOP ;  /* 0x0000000000007918 */ /* 0x000fd00000000000 */
[----:B------:R-:W1:Y:S02]  /*11e0*/  USETMAXREG.TRY_ALLOC.CTAPOOL UP0, 0xe8 ;  /* 0x000000e8000079c8 */ /* 0x000e640008000600 */
[----:B-1----:R-:W-:-:S13]  /*11f0*/  PLOP3.LUT P0, PT, PT, PT, UP0, 0x80, 0x0 ;  /* 0x000000000000781c */ /* 0x002fda0003f0f008 */
[----:B------:R-:W-:Y:S05]  /*1200*/  @!P0 BRA `(.L_x_14) ;  /* 0xfffffffc00f08947 */ /* 0x000fea000383ffff */
[----:B------:R-:W-:-:S13]  /*1210*/  LOP3.LUT P0, RZ, R8, 0xff, RZ, 0xc0, !PT ;  /* 0x000000ff08ff7812 */ /* 0x000fda000780c0ff */
[----:B------:R-:W-:Y:S05]  /*1220*/  @!P0 EXIT ;  /* 0x000000000000894d */ /* 0x000fea0003800000 */
[----:B------:R-:W1:Y:S01]  /*1230*/  S2UR UR4, SR_CgaCtaId ;  /* 0x00000000000479c3 */ /* 0x000e620000008800 */
[----:B------:R-:W-:Y:S01]  /*1240*/  VIADD R6, R5, 0xffffffff ;  /* 0xffffffff05067836 */ /* 0x000fe20000000000 */
[----:B------:R-:W-:Y:S01]  /*1250*/  SHF.R.S32.HI R0, RZ, 0x1f, R3 ;  /* 0x0000001fff007819 */ /* 0x000fe20000011403 */
[----:B------:R-:W-:Y:S01]  /*1260*/  UMOV UR41, 0x400 ;  /* 0x0000040000297882 */ /* 0x000fe20000000000 */
[----:B------:R-:W-:Y:S01]  /*1270*/  UISETP.LT.AND UP0, UPT, UR40, 0x1, UPT ;  /* 0x000000012800788c */ /* 0x000fe2000bf01270 */
[----:B------:R-:W-:Y:S01]  /*1280*/  LOP3.LUT R172, R16, 0x1, RZ, 0xfc, !PT ;  /* 0x0000000110ac7812 */ /* 0x000fe200078efcff */
[----:B------:R-:W-:Y:S01]  /*1290*/  USHF.L.U32 UR44, UR40, 0x1, URZ ;  /* 0x00000001282c7899 */ /* 0x000fe2000800063f */
[----:B------:R-:W-:Y:S01]  /*12a0*/  R2UR UR42, R6 ;  /* 0x00000000062a72ca */ /* 0x000fe200000e0000 */
[----:B------:R-:W-:Y:S01]  /*12b0*/  USEL UR43, UR40, 0x1, UP0 ;  /* 0x00000001282b7887 */ /* 0x000fe20008000000 */
[CC--:B------:R-:W-:Y:S02]  /*12c0*/  LEA.HI R4, R0.reuse, R3.reuse, RZ, 0x2 ;  /* 0x0000000300047211 */ /* 0x0c0fe400078f10ff */
[----:B------:R-:W-:Y:S01]  /*12d0*/  LEA.HI R0, R0, R3, RZ, 0x5 ;  /* 0x0000000300007211 */ /* 0x000fe200078f28ff */
[----:B------:R-:W-:Y:S01]  /*12e0*/  UIADD3 UR43, -UR43, UR40, URZ ;  /* 0x000000282b2b7290 */ /* 0x000fe2000fffe13f */
[----:B------:R-:W-:-:S02]  /*12f0*/  SHF.R.S32.HI R154, RZ, 0x2, R4 ;  /* 0x00000002ff9a7819 */ /* 0x000fc40000011404 */
[----:B------:R-:W-:Y:S02]  /*1300*/  SHF.R.S32.HI R5, RZ, 0x1f, R4 ;  /* 0x0000001fff057819 */ /* 0x000fe40000011404 */
[----:B------:R-:W-:Y:S02]  /*1310*/  LOP3.LUT R156, R4, 0xfffffffc, RZ, 0xc0, !PT ;  /* 0xfffffffc049c7812 */ /* 0x000fe400078ec0ff */
[----:B------:R-:W-:Y:S01]  /*1320*/  LEA.HI R5, R5, R154, RZ, 0x3 ;  /* 0x0000009a05057211 */ /* 0x000fe200078f18ff */
[----:B------:R-:W-:Y:S01]  /*1330*/  USHF.L.U32 UR42, UR42, 0x3, URZ ;  /* 0x000000032a2a7899 */ /* 0x000fe2000800063f */
[----:B------:R-:W-:Y:S01]  /*1340*/  ISETP.NE.AND P0, PT, R6, RZ, PT ;  /* 0x000000ff0600720c */ /* 0x000fe20003f05270 */
[----:B------:R-:W-:Y:S01]  /*1350*/  IMAD.IADD R156, R3, 0x1, -R156 ;  /* 0x00000001039c7824 */ /* 0x000fe200078e0a9c */
[----:B------:R-:W-:Y:S01]  /*1360*/  LOP3.LUT R5, R5, 0xfffffff8, RZ, 0xc0, !PT ;  /* 0xfffffff805057812 */ /* 0x000fe200078ec0ff */
[----:B-1----:R-:W-:Y:S01]  /*1370*/  ULEA UR41, UR4, UR41, 0x18 ;  /* 0x0000002904297291 */ /* 0x002fe2000f8ec03f */
[----:B------:R-:W-:Y:S01]  /*1380*/  SEL R173, RZ, 0x1, P0 ;  /* 0x00000001ffad7807 */ /* 0x000fe20000000000 */
[----:B------:R-:W-:Y:S01]  /*1390*/  IMAD.U32 R158, RZ, RZ, UR42 ;  /* 0x0000002aff9e7e24 */ /* 0x000fe2000f8e00ff */
[----:B------:R-:W-:Y:S01]  /*13a0*/  ULDC UR4, c[0x0][0x284] ;  /* 0x0000a10000047ab9 */ /* 0x000fe20000000800 */
[----:B------:R-:W-:Y:S01]  /*13b0*/  IMAD.IADD R154, R154, 0x1, -R5 ;  /* 0x000000019a9a7824 */ /* 0x000fe200078e0a05 */
[----:B------:R-:W-:Y:S01]  /*13c0*/  UIADD3 UR45, UR41, 0x70, URZ ;  /* 0x00000070292d7890 */ /* 0x000fe2000fffe03f */
[----:B------:R-:W-:-:S02]  /*13d0*/  SHF.R.S32.HI R5, RZ, 0x5, R0 ;  /* 0x00000005ff057819 */ /* 0x000fc40000011400 */
[C---:B------:R-:W-:Y:S02]  /*13e0*/  LOP3.LUT R160, R158.reuse, 0x8, RZ, 0xc0, !PT ;  /* 0x000000089ea07812 */ /* 0x040fe400078ec0ff */
[--C-:B------:R-:W-:Y:S01]  /*13f0*/  SHF.R.S32.HI R155, RZ, 0x1f, R154.reuse ;  /* 0x0000001fff9b7819 */ /* 0x100fe2000001149a */
[C-C-:B------:R-:W-:Y:S01]  /*1400*/  IMAD R161, R5.reuse, -0x10, -R154.reuse ;  /* 0xfffffff005a17824 */ /* 0x140fe200078e0a9a */
[----:B------:R-:W-:Y:S01]  /*1410*/  LOP3.LUT R158, R158, 0x8, RZ, 0xc, !PT ;  /* 0x000000089e9e7812 */ /* 0x000fe200078e0cff */
[----:B------:R-:W-:Y:S01]  /*1420*/  IMAD.U32 R157, RZ, RZ, UR45 ;  /* 0x0000002dff9d7e24 */ /* 0x000fe2000f8e00ff */
[----:B------:R-:W-:Y:S01]  /*1430*/  LOP3.LUT R160, R160, 0x18, RZ, 0x3c, !PT ;  /* 0x00000018a0a07812 */ /* 0x000fe200078e3cff */
[----:B------:R-:W-:-:S04]  /*1440*/  IMAD.WIDE R154, R5, 0x10, R154 ;  /* 0x00000010059a7825 */ /* 0x000fc800078e029a */
[----:B------:R-:W-:Y:S02]  /*1450*/  VIADD R159, R157, UR42 ;  /* 0x0000002a9d9f7c36 */ /* 0x000fe40008000000 */
[----:B------:R-:W-:-:S07]  /*1460*/  VIADD R161, R161, UR4 ;  /* 0x00000004a1a17c36 */ /* 0x000fce0008000000 */
.L_x_290:
[----:B------:R-:W-:Y:S01]  /*1470*/  SHF.L.U32 R0, R173, 0x1f, RZ ;  /* 0x0000001fad007819 */ /* 0x000fe200000006ff */
[----:B------:R-:W-:Y:S02]  /*1480*/  ULDC UR4, c[0x0][0x28c] ;  /* 0x0000a30000047ab9 */ /* 0x000fe40000000800 */
[----:B------:R-:W-:Y:S01]  /*1490*/  ISETP.LT.AND P1, PT, RZ, UR4, PT ;  /* 0x00000004ff007c0c */ /* 0x000fe2000bf21270 */
[----:B------:R-:W1:Y:S02]  /*14a0*/  SYNCS.PHASECHK.TRANS64.TRYWAIT P0, [R157+UR42], R0 ;  /* 0x000000009d0075a7 */ /* 0x000e64000800016a */
[----:B-1-34-:R-:W-:Y:S10]  /*14b0*/  @!P0 BRA `(.L_x_15) ;  /* 0x000000a400308947 */ /* 0x01aff40003800000 */
.L_x_314:
[----:B------:R-:W-:Y:S05]  /*14c0*/  @P1 BRA `(.L_x_16) ;  /* 0x0000000000401947 */ /* 0x000fea0003800000 */
[----:B-1----:R-:W-:Y:S01]  /*14d0*/  MOV R0, 0x0 ;  /* 0x0000000000007802 */ /* 0x002fe20000000f00 */
[----:B------:R-:W-:Y:S01]  /*14e0*/  ULDC.64 UR4, c[0x4][0x68] ;  /* 0x01001a0000047ab9 */ /* 0x000fe20000000a00 */
[----:B------:R-:W-:Y:S01]  /*14f0*/  ULDC.64 UR6, c[0x4][0x8] ;  /* 0x0100020000067ab9 */ /* 0x000fe20000000a00 */
[----:B------:R-:W-:Y:S01]  /*1500*/  IMAD.U32 R4, RZ, RZ, UR4 ;  /* 0x00000004ff047e24 */ /* 0x000fe2000f8e00ff */
[----:B------:R1:W2:Y:S01]  /*1510*/  LDC.64 R14, c[0x4][R0] ;  /* 0x01000000000e7b82 */ /* 0x0002a20000000a00 */
[----:B------:R-:W-:Y:S01]  /*1520*/  IMAD.U32 R5, RZ, RZ, UR5 ;  /* 0x00000005ff057e24 */ /* 0x000fe2000f8e00ff */
[----:B------:R-:W-:Y:S01]  /*1530*/  ULDC.64 UR4, c[0x4][0x70] ;  /* 0x01001c0000047ab9 */ /* 0x000fe20000000a00 */
[----:B------:R-:W-:Y:S02]  /*1540*/  IMAD.U32 R10, RZ, RZ, UR6 ;  /* 0x00000006ff0a7e24 */ /* 0x000fe4000f8e00ff */
[----:B------:R-:W-:Y:S02]  /*1550*/  IMAD.U32 R6, RZ, RZ, UR4 ;  /* 0x00000004ff067e24 */ /* 0x000fe4000f8e00ff */
[----:B------:R-:W-:-:S02]  /*1560*/  IMAD.U32 R7, RZ, RZ, UR5 ;  /* 0x00000005ff077e24 */ /* 0x000fc4000f8e00ff */
[----:B------:R-:W-:Y:S02]  /*1570*/  IMAD.U32 R11, RZ, RZ, UR7 ;  /* 0x00000007ff0b7e24 */ /* 0x000fe4000f8e00ff */
[----:B------:R-:W-:Y:S02]  /*1580*/  IMAD.MOV.U32 R8, RZ, RZ, 0x1e1 ;  /* 0x000001e1ff087424 */ /* 0x000fe400078e00ff */
[----:B0-----:R-:W-:Y:S02]  /*1590*/  IMAD.MOV.U32 R12, RZ, RZ, 0x1 ;  /* 0x00000001ff0c7424 */ /* 0x001fe400078e00ff */
[----:B-1----:R-:W-:-:S07]  /*15a0*/  IMAD.MOV.U32 R13, RZ, RZ, RZ ;  /* 0x000000ffff0d7224 */ /* 0x002fce00078e00ff */
[----:B------:R-:W-:-:S07]  /*15b0*/  LEPC R20, `(.L_x_16) ;  /* 0x000000001014794e */ /* 0x000fce0000000000 */
[----:B--2--5:R-:W-:Y:S05]  /*15c0*/  CALL.ABS.NOINC R14 ;  /* 0x000000000e007343 */ /* 0x024fea0003c00000 */
.L_x_16:
[----:B------:R-:W-:-:S13]  /*15d0*/  ISETP.NE.AND P0, PT, R172, 0x3, PT ;  /* 0x00000003ac00780c */ /* 0x000fda0003f05270 */
[----:B------:R-:W-:Y:S05]  /*15e0*/  @!P0 BRA `(.L_x_17) ;  /* 0x0000000000048947 */ /* 0x000fea0003800000 */
[----:B------:R-:W-:Y:S01]  /*15f0*/  BPT.TRAP 0x1 ;  /* 0x000000040000795c */ /* 0x000fe20000300000 */
.L_x_17:
[----:B------:R-:W-:Y:S02]  /*1600*/  IMAD.U32 R3, RZ, RZ, UR38 ;  /* 0x00000026ff037e24 */ /* 0x000fe4000f8e00ff */
[----:B-1----:R-:W-:-:S03]  /*1610*/  IMAD.U32 R0, RZ, RZ, UR39 ;  /* 0x00000027ff007e24 */ /* 0x002fc6000f8e00ff */
[----:B------:R-:W-:Y:S02]  /*1620*/  LEA R3, R3, UR41, 0x3 ;  /* 0x0000002903037c11 */ /* 0x000fe4000f8e18ff */
[----:B------:R-:W-:-:S04]  /*1630*/  SHF.L.U32 R0, R0, 0x1f, RZ ;  /* 0x0000001f00007819 */ /* 0x000fc800000006ff */
[----:B------:R1:W2:Y:S01]  /*1640*/  SYNCS.PHASECHK.TRANS64.TRYWAIT P1, [R3+URZ], R0 ;  /* 0x00000000030075a7 */ /* 0x0002a2000802017f */
[----:B------:R-:W-:Y:S05]  /*1650*/  @!P0 BRA `(.L_x_18) ;  /* 0x0000000000048947 */ /* 0x000fea0003800000 */
[----:B------:R-:W-:Y:S01]  /*1660*/  BPT.TRAP 0x1 ;  /* 0x000000040000795c */ /* 0x000fe20000300000 */
.L_x_18:
[----:B------:R-:W-:-:S05]  /*1670*/  IMAD.U32 R4, RZ, RZ, UR43 ;  /* 0x0000002bff047e24 */ /* 0x000fca000f8e00ff */
[----:B------:R-:W-:Y:S01]  /*1680*/  ISETP.GE.AND P2, PT, R4, 0x1, PT ;  /* 0x000000010400780c */ /* 0x000fe20003f46270 */
[----:B--2---:R-:W-:-:S12]  /*1690*/  @P1 BRA `(.L_x_19) ;  /* 0x0000000000081947 */ /* 0x004fd80003800000 */
[----:B------:R-:W2:Y:S02]  /*16a0*/  SYNCS.PHASECHK.TRANS64.TRYWAIT P1, [R3+URZ], R0 ;  /* 0x00000000030075a7 */ /* 0x000ea4000802017f */
[----:B--2---:R-:W-:Y:S05]  /*16b0*/  @!P1 BRA `(.L_x_20) ;  /* 0x000000a000c49947 */ /* 0x004fea0003800000 */
.L_x_19:
[----:B------:R-:W-:Y:S05]  /*16c0*/  WARPSYNC.ALL ;  /* 0x0000000000007948 */ /* 0x000fea0003800000 */
[----:B------:R-:W-:Y:S01]  /*16d0*/  UIADD3 UR4, UR41, 0x180, URZ ;  /* 0x0000018029047890 */ /* 0x000fe2000fffe03f */
[----:B------:R-:W-:Y:S01]  /*16e0*/  WARPGROUP.ARRIVE ;  /* 0x00000000000079c5 */ /* 0x000fe20000000000 */
[----:B------:R-:W-:Y:S02]  /*16f0*/  UIADD3 UR5, UR41, 0x18180, URZ ;  /* 0x0001818029057890 */ /* 0x000fe4000fffe03f */
[----:B------:R-:W-:Y:S02]  /*1700*/  USHF.R.U32.HI UR4, URZ, 0x4, UR4 ;  /* 0x000000043f047899 */ /* 0x000fe40008011604 */
[----:B------:R-:W-:-:S02]  /*1710*/  USHF.R.U32.HI UR5, URZ, 0x4, UR5 ;  /* 0x000000043f057899 */ /* 0x000fc40008011605 */
[----:B------:R-:W-:Y:S02]  /*1720*/  ULOP3.LUT UR4, UR4, 0x3fff, URZ, 0xc0, !UPT ;  /* 0x00003fff04047892 */ /* 0x000fe4000f8ec03f */
[----:B------:R-:W-:Y:S02]  /*1730*/  ULOP3.LUT UR5, UR5, 0x3fff, URZ, 0xc0, !UPT ;  /* 0x00003fff05057892 */ /* 0x000fe4000f8ec03f */
[----:B------:R-:W-:Y:S02]  /*1740*/  ULOP3.LUT UR4, UR4, 0x10000, URZ, 0xfc, !UPT ;  /* 0x0001000004047892 */ /* 0x000fe4000f8efc3f */
[----:B------:R-:W-:Y:S02]  /*1750*/  ULOP3.LUT UR5, UR5, 0x10000, URZ, 0xfc, !UPT ;  /* 0x0001000005057892 */ /* 0x000fe4000f8efc3f */
[----:B------:R-:W-:Y:S02]  /*1760*/  ULEA UR6, UR38, UR4, 0xa ;  /* 0x0000000426067291 */ /* 0x000fe4000f8e503f */
[----:B------:R-:W-:Y:S01]  /*1770*/  ULEA UR7, UR38, UR5, 0xc ;  /* 0x0000000526077291 */ /* 0x000fe2000f8e603f */
[----:B------:R-:W-:Y:S01]  /*1780*/  UMOV UR9, 0x40000040 ;  /* 0x4000004000097882 */ /* 0x000fe20000000000 */
[----:B------:R-:W-:-:S03]  /*1790*/  UMOV UR11, 0x40000040 ;  /* 0x40000040000b7882 */ /* 0x000fc60000000000 */
[----:B------:R-:W-:Y:S02]  /*17a0*/  UMOV UR8, UR6 ;  /* 0x0000000600087c82 */ /* 0x000fe40008000000 */
[----:B------:R-:W-:Y:S02]  /*17b0*/  UMOV UR10, UR7 ;  /* 0x00000007000a7c82 */ /* 0x000fe40008000000 */
[----:B------:R-:W-:Y:S01]  /*17c0*/  HGMMA.64x256x16.F32 R24, gdesc[UR8], RZ, !UPT, gsb0 ;  /* 0x03e00000081879f0 */ /* 0x000fe2000c0008ff */
[----:B------:R-:W-:Y:S02]  /*17d0*/  UIADD3 UR8, UR6, 0x2, URZ ;  /* 0x0000000206087890 */ /* 0x000fe4000fffe03f */
[----:B------:R-:W-:Y:S01]  /*17e0*/  UIADD3 UR10, UR7, 0x2, URZ ;  /* 0x00000002070a7890 */ /* 0x000fe2000fffe03f */
[----:B------:R-:W-:Y:S01]  /*17f0*/  UMOV UR9, 0x40000040 ;  /* 0x4000004000097882 */ /* 0x000fe20000000000 */
[----:B------:R-:W-:Y:S01]  /*1800*/  UMOV UR11, 0x40000040 ;  /* 0x40000040000b7882 */ /* 0x000fe20000000000 */
[----:B------:R-:W-:-:S02]  /*1810*/  WARPGROUP.DEPBAR.LE gsb0, 0x0 ;  /* 0x00008000000079c5 */ /* 0x000fc40000010000 */
[----:B------:R-:W-:-:S15]  /*1820*/  WARPGROUP.ARRIVE ;  /* 0x00000000000079c5 */ /* 0x000fde0000000000 */
[----:B------:R-:W-:-:S05]  /*1830*/  NOP ;  /* 0x0000000000007918 */ /* 0x000fca0000000000 */
[----:B------:R-:W-:Y:S01]  /*1840*/  HGMMA.64x256x16.F32 R24, gdesc[UR8], R24, gsb0 ;  /* 0x03e00000081879f0 */ /* 0x000fe20008000818 */
[----:B------:R-:W-:Y:S02]  /*1850*/  UIADD3 UR8, UR6, 0x4, URZ ;  /* 0x0000000406087890 */ /* 0x000fe4000fffe03f */
[----:B------:R-:W-:Y:S01]  /*1860*/  UIADD3 UR10, UR7, 0x4, URZ ;  /* 0x00000004070a7890 */ /* 0x000fe2000fffe03f */
[----:B------:R-:W-:Y:S01]  /*1870*/  UMOV UR9, 0x40000040 ;  /* 0x4000004000097882 */ /* 0x000fe20000000000 */
[----:B------:R-:W-:Y:S01]  /*1880*/  UMOV UR11, 0x40000040 ;  /* 0x40000040000b7882 */ /* 0x000fe20000000000 */
[----:B------:R-:W-:Y:S02]  /*1890*/  WARPGROUP.DEPBAR.LE gsb0, 0x0 ;  /* 0x00008000000079c5 */ /* 0x000fe40000010000 */
        /* <DEDUP_REMOVED lines=42> */
[----:B------:R-:W-:Y:S03]  /*1b40*/  HGMMA.64x256x16.F32 R24, gdesc[UR8], R24, gsb0 ;  /* 0x03e00000081879f0 */ /* 0x000fe60008000818 */
[----:B------:R-:W-:Y:S02]  /*1b50*/  WARPGROUP.DEPBAR.LE gsb0, 0x0 ;  /* 0x00008000000079c5 */ /* 0x000fe40000010000 */
[----:B------:R-:W-:Y:S05]  /*1b60*/  @!P2 BRA `(.L_x_21) ;  /* 0x00000004009ca947 */ /* 0x000fea0003800000 */
[----:B------:R-:W-:Y:S01]  /*1b70*/  UIADD3 UR6, UR38, 0x1, URZ ;  /* 0x0000000126067890 */ /* 0x000fe2000fffe03f */
[----:B-12---:R-:W-:-:S03]  /*1b80*/  IMAD.U32 R0, RZ, RZ, UR43 ;  /* 0x0000002bff007e24 */ /* 0x006fc6000f8e00ff */
[----:B------:R-:W-:-:S04]  /*1b90*/  UISETP.NE.AND UP0, UPT, UR6, 0x6, UPT ;  /* 0x000000060600788c */ /* 0x000fc8000bf05270 */
[----:B------:R-:W-:Y:S02]  /*1ba0*/  USEL UR7, URZ, 0x1, UP0 ;  /* 0x000000013f077887 */ /* 0x000fe40008000000 */
[----:B------:R-:W-:Y:S02]  /*1bb0*/  USEL UR6, UR6, URZ, UP0 ;  /* 0x0000003f06067287 */ /* 0x000fe40008000000 */
[----:B------:R-:W-:-:S06]  /*1bc0*/  ULOP3.LUT UR7, UR39, UR7, URZ, 0x3c, !UPT ;  /* 0x0000000727077292 */ /* 0x000fcc000f8e3c3f */
[----:B------:R-:W-:Y:S01]  /*1bd0*/  IMAD.U32 R5, RZ, RZ, UR7 ;  /* 0x00000007ff057e24 */ /* 0x000fe2000f8e00ff */
[----:B------:R-:W-:-:S06]  /*1be0*/  UMOV UR7, UR38 ;  /* 0x0000002600077c82 */ /* 0x000fcc0008000000 */
.L_x_28:
[----:B-12---:R-:W-:Y:S05]  /*1bf0*/  @!P0 BRA `(.L_x_22) ;  /* 0x0000000000048947 */ /* 0x006fea0003800000 */
[----:B------:R-:W-:Y:S01]  /*1c00*/  BPT.TRAP 0x1 ;  /* 0x000000040000795c */ /* 0x000fe20000300000 */
.L_x_22:
[----:B------:R-:W-:Y:S01]  /*1c10*/  ULEA UR8, UR6, UR41, 0x3 ;  /* 0x0000002906087291 */ /* 0x000fe2000f8e183f */
[----:B------:R-:W-:-:S08]  /*1c20*/  SHF.L.U32 R3, R5, 0x1f, RZ ;  /* 0x0000001f05037819 */ /* 0x000fd000000006ff */
[----:B------:R1:W2:Y:S01]  /*1c30*/  SYNCS.PHASECHK.TRANS64.TRYWAIT P1, [UR8], R3 ;  /* 0x00000003ff0075a7 */ /* 0x0002a20008020148 */
[----:B------:R-:W-:Y:S05]  /*1c40*/  @!P0 BRA `(.L_x_23) ;  /* 0x0000000000048947 */ /* 0x000fea0003800000 */
[----:B------:R-:W-:Y:S01]  /*1c50*/  BPT.TRAP 0x1 ;  /* 0x000000040000795c */ /* 0x000fe20000300000 */
.L_x_23:
[----:B--2---:R-:W-:Y:S05]  /*1c60*/  @P1 BRA `(.L_x_24) ;  /* 0x0000000000081947 */ /* 0x004fea0003800000 */
[----:B------:R-:W2:Y:S02]  /*1c70*/  SYNCS.PHASECHK.TRANS64.TRYWAIT P1, [UR8], R3 ;  /* 0x00000003ff0075a7 */ /* 0x000ea40008020148 */
[----:B--2---:R-:W-:Y:S05]  /*1c80*/  @!P1 BRA `(.L_x_25) ;  /* 0x0000009c00649947 */ /* 0x004fea0003800000 */
.L_x_24:
[----:B------:R-:W-:Y:S01]  /*1c90*/  ULEA UR12, UR6, UR4, 0xa ;  /* 0x00000004060c7291 */ /* 0x000fe2000f8e503f */
[----:B------:R-:W-:Y:S01]  /*1ca0*/  WARPGROUP.ARRIVE ;  /* 0x00000000000079c5 */ /* 0x000fe20000000000 */
[----:B------:R-:W-:Y:S01]  /*1cb0*/  ULEA UR13, UR6, UR5, 0xc ;  /* 0x00000005060d7291 */ /* 0x000fe2000f8e603f */
[----:B------:R-:W-:Y:S01]  /*1cc0*/  UMOV UR9, 0x40000040 ;  /* 0x4000004000097882 */ /* 0x000fe20000000000 */
[----:B------:R-:W-:-:S03]  /*1cd0*/  UMOV UR11, 0x40000040 ;  /* 0x40000040000b7882 */ /* 0x000fc60000000000 */
[----:B------:R-:W-:Y:S02]  /*1ce0*/  UMOV UR8, UR12 ;  /* 0x0000000c00087c82 */ /* 0x000fe40008000000 */
[----:B------:R-:W-:Y:S02]  /*1cf0*/  UMOV UR10, UR13 ;  /* 0x0000000d000a7c82 */ /* 0x000fe40008000000 */
[----:B------:R-:W-:Y:S01]  /*1d00*/  HGMMA.64x256x16.F32 R24, gdesc[UR8], R24, gsb0 ;  /* 0x03e00000081879f0 */ /* 0x000fe20008000818 */
        /* <DEDUP_REMOVED lines=58> */
[----:B------:R-:W-:Y:S01]  /*20b0*/  BPT.TRAP 0x1 ;  /* 0x000000040000795c */ /* 0x000fe20000300000 */
.L_x_26:
[----:B------:R-:W-:Y:S01]  /*20c0*/  ULEA UR8, UR7, UR41, 0x3 ;  /* 0x0000002907087291 */ /* 0x000fe2000f8e183f */
[----:B------:R-:W-:-:S03]  /*20d0*/  ISETP.GT.U32.AND P1, PT, R16, 0x1, PT ;  /* 0x000000011000780c */ /* 0x000fc60003f24070 */
[----:B------:R-:W-:-:S04]  /*20e0*/  UIADD3 UR8, UR8, 0x30, URZ ;  /* 0x0000003008087890 */ /* 0x000fc8000fffe03f */
[----:B------:R-:W-:-:S09]  /*20f0*/  UPRMT UR8, URZ, 0x654, UR8 ;  /* 0x000006543f087896 */ /* 0x000fd20008000008 */
[----:B------:R-:W-:Y:S01]  /*2100*/  SYNCS.ARRIVE.TRANS64.RED.A1T0 RZ, [UR8], RZ ;  /* 0x000000ffffff79a7 */ /* 0x000fe20008100408 */
[----:B------:R-:W-:Y:S05]  /*2110*/  @P1 BRA `(.L_x_27) ;  /* 0x0000000000041947 */ /* 0x000fea0003800000 */
[----:B------:R-:W-:Y:S01]  /*2120*/  BPT.TRAP 0x1 ;  /* 0x000000040000795c */ /* 0x000fe20000300000 */
.L_x_27:
[----:B------:R-:W-:Y:S01]  /*2130*/  UIADD3 UR6, UR6, 0x1, URZ ;  /* 0x0000000106067890 */ /* 0x000fe2000fffe03f */
[C---:B------:R-:W-:Y:S01]  /*2140*/  ISETP.GT.AND P1, PT, R0.reuse, 0x1, PT ;  /* 0x000000010000780c */ /* 0x040fe20003f24270 */
[----:B------:R-:W-:Y:S01]  /*2150*/  UIADD3 UR7, UR7, 0x1, URZ ;  /* 0x0000000107077890 */ /* 0x000fe2000fffe03f */
[----:B------:R-:W-:Y:S01]  /*2160*/  VIADD R0, R0, 0xffffffff ;  /* 0xffffffff00007836 */ /* 0x000fe20000000000 */
[----:B------:R-:W-:Y:S02]  /*2170*/  UISETP.NE.AND UP0, UPT, UR6, 0x6, UPT ;  /* 0x000000060600788c */ /* 0x000fe4000bf05270 */
[----:B------:R-:W-:Y:S02]  /*2180*/  UISETP.NE.AND UP1, UPT, UR7, 0x6, UPT ;  /* 0x000000060700788c */ /* 0x000fe4000bf25270 */
[----:B------:R-:W-:Y:S02]  /*2190*/  USEL UR8, URZ, 0x1, UP0 ;  /* 0x000000013f087887 */ /* 0x000fe40008000000 */
[----:B------:R-:W-:-:S02]  /*21a0*/  USEL UR6, UR6, URZ, UP0 ;  /* 0x0000003f06067287 */ /* 0x000fc40008000000 */
[----:B------:R-:W-:Y:S02]  /*21b0*/  USEL UR7, UR7, URZ, UP1 ;  /* 0x0000003f07077287 */ /* 0x000fe40008800000 */
[----:B------:R-:W-:Y:S01]  /*21c0*/  LOP3.LUT R5, R5, UR8, RZ, 0x3c, !PT ;  /* 0x0000000805057c12 */ /* 0x000fe2000f8e3cff */
[----:B------:R-:W-:Y:S09]  /*21d0*/  @P1 BRA `(.L_x_28) ;  /* 0xfffffff800841947 */ /* 0x000ff2000383ffff */
.L_x_21:
[----:B-12---:R-:W1:Y:S01]  /*21e0*/  LDC R0, c[0x0][0x28c] ;  /* 0x0000a300ff007b82 */ /* 0x006e620000000800 */
[----:B------:R2:W-:Y:S01]  /*21f0*/  SYNCS.ARRIVE.TRANS64.A1T0 RZ, [R158+UR45], RZ ;  /* 0x000000ff9eff79a7 */ /* 0x0005e2000810002d */
[----:B-1----:R-:W-:-:S13]  /*2200*/  ISETP.GE.AND P1, PT, R0, 0x1, PT ;  /* 0x000000010000780c */ /* 0x002fda0003f26270 */
[----:B--2---:R-:W-:Y:S05]  /*2210*/  @!P1 BRA `(.L_x_29) ;  /* 0x0000000000349947 */ /* 0x004fea0003800000 */
[----:B------:R-:W-:Y:S05]  /*2220*/  @!P0 BRA `(.L_x_30) ;  /* 0x0000000000048947 */ /* 0x000fea0003800000 */
[----:B------:R-:W-:Y:S01]  /*2230*/  BPT.TRAP 0x1 ;  /* 0x000000040000795c */ /* 0x000fe20000300000 */
.L_x_30:
[----:B------:R-:W-:Y:S01]  /*2240*/  UIADD3 UR6, UR43, UR38, URZ ;  /* 0x000000262b067290 */ /* 0x000fe2000fffe03f */
[----:B------:R-:W-:-:S03]  /*2250*/  ISETP.GT.U32.AND P0, PT, R16, 0x1, PT ;  /* 0x000000011000780c */ /* 0x000fc60003f04070 */
[----:B------:R-:W-:-:S04]  /*2260*/  UIMAD.WIDE.U32 UR4, UR6, -0x55555555, URZ ;  /* 0xaaaaaaab060478a5 */ /* 0x000fc8000f8e003f */
[----:B------:R-:W-:-:S04]  /*2270*/  USHF.R.U32.HI UR4, URZ, 0x2, UR5 ;  /* 0x000000023f047899 */ /* 0x000fc80008011605 */
[----:B------:R-:W-:-:S04]  /*2280*/  UIMAD UR6, UR4, -0x6, UR6 ;  /* 0xfffffffa040678a4 */ /* 0x000fc8000f8e0206 */
[----:B------:R-:W-:-:S04]  /*2290*/  ULEA UR6, UR6, UR41, 0x3 ;  /* 0x0000002906067291 */ /* 0x000fc8000f8e183f */
[----:B------:R-:W-:-:S04]  /*22a0*/  UIADD3 UR6, UR6, 0x30, URZ ;  /* 0x0000003006067890 */ /* 0x000fc8000fffe03f */
[----:B------:R-:W-:-:S09]  /*22b0*/  UPRMT UR6, URZ, 0x654, UR6 ;  /* 0x000006543f067896 */ /* 0x000fd20008000006 */
[----:B------:R-:W-:Y:S01]  /*22c0*/  SYNCS.ARRIVE.TRANS64.RED.A1T0 RZ, [UR6], RZ ;  /* 0x000000ffffff79a7 */ /* 0x000fe20008100406 */
[----:B------:R-:W-:Y:S05]  /*22d0*/  @P0 BRA `(.L_x_29) ;  /* 0x0000000000040947 */ /* 0x000fea0003800000 */
[----:B------:R-:W-:Y:S01]  /*22e0*/  BPT.TRAP 0x1 ;  /* 0x000000040000795c */ /* 0x000fe20000300000 */
.L_x_29:
[----:B------:R-:W-:Y:S01]  /*22f0*/  SHF.L.U32 R0, R173, 0x1f, RZ ;  /* 0x0000001fad007819 */ /* 0x000fe200000006ff */
[----:B------:R-:W-:Y:S01]  /*2300*/  UIADD3 UR38, UR44, UR38, URZ ;  /* 0x000000262c267290 */ /* 0x000fe2000fffe03f */
[----:B------:R-:W1:Y:S01]  /*2310*/  LDC R15, c[0x0][0x288] ;  /* 0x0000a200ff0f7b82 */ /* 0x000e620000000800 */
[----:B------:R-:W-:Y:S01]  /*2320*/  UISETP.GE.U32.AND UP1, UPT, UR44, 0x6, UPT ;  /* 0x000000062c00788c */ /* 0x000fe2000bf26070 */
[----:B------:R-:W-:Y:S01]  /*2330*/  IMAD.SHL.U32 R8, R156, 0x2, RZ ;  /* 0x000000029c087824 */ /* 0x000fe200078e00ff */
[----:B------:R-:W-:Y:S02]  /*2340*/  UISETP.GT.U32.AND UP0, UPT, UR38, 0x5, UPT ;  /* 0x000000052600788c */ /* 0x000fe4000bf04070 */
[----:B------:R-:W-:Y:S02]  /*2350*/  UIMAD.WIDE.U32 UR4, UR38, -0x55555555, URZ ;  /* 0xaaaaaaab260478a5 */ /* 0x000fe4000f8e003f */
[----:B------:R-:W-:Y:S01]  /*2360*/  UISETP.LT.U32.AND UP0, UPT, UR44, 0x6, UP0 ;  /* 0x000000062c00788c */ /* 0x000fe20008701070 */
[----:B------:R-:W2:Y:S01]  /*2370*/  SYNCS.PHASECHK.TRANS64.TRYWAIT P0, [R157+UR42+0x10], R0 ;  /* 0x000010009d0075a7 */ /* 0x000ea2000800016a */
[----:B------:R-:W-:Y:S01]  /*2380*/  USHF.R.U32.HI UR4, URZ, 0x2, UR5 ;  /* 0x000000023f047899 */ /* 0x000fe20008011605 */
[----:B------:R-:W-:Y:S01]  /*2390*/  SHF.R.S32.HI R9, RZ, 0x1f, R8 ;  /* 0x0000001fff097819 */ /* 0x000fe20000011408 */
[----:B------:R-:W-:-:S02]  /*23a0*/  USEL UR6, URZ, 0x1, !UP0 ;  /* 0x000000013f067887 */ /* 0x000fc4000c000000 */
[----:B------:R-:W-:Y:S02]  /*23b0*/  UIMAD UR38, UR4, -0x6, UR38 ;  /* 0xfffffffa042678a4 */ /* 0x000fe4000f8e0226 */
[----:B------:R-:W-:-:S04]  /*23c0*/  ULOP3.LUT UR39, UR39, UR6, URZ, 0x3c, !UPT ;  /* 0x0000000627277292 */ /* 0x000fc8000f8e3c3f */
[----:B------:R-:W-:Y:S01]  /*23d0*/  @UP1 ULOP3.LUT UR39, UR39, 0x1, UR4, 0x78, !UPT ;  /* 0x0000000127271892 */ /* 0x000fe2000f8e7804 */
[----:B-12---:R-:W-:Y:S11]  /*23e0*/  @!P0 BRA `(.L_x_31) ;  /* 0x0000009400a48947 */ /* 0x006ff60003800000 */
.L_x_315:
[----:B------:R-:W-:Y:S01]  /*23f0*/  IMAD.SHL.U32 R14, R19, 0x40, RZ ;  /* 0x00000040130e7824 */ /* 0x000fe200078e00ff */
[----:B------:R-:W-:Y:S01]  /*2400*/  ULDC UR6, c[0x0][0x284] ;  /* 0x0000a10000067ab9 */ /* 0x000fe20000000800 */
[----:B0-----:R-:W-:Y:S01]  /*2410*/  IMAD.SHL.U32 R12, R22, 0x100, RZ ;  /* 0x00000100160c7824 */ /* 0x001fe200078e00ff */
[----:B------:R-:W-:Y:S01]  /*2420*/  SHF.R.S32.HI R165, RZ, 0x1f, R2 ;  /* 0x0000001fffa57819 */ /* 0x000fe20000011402 */
[----:B------:R-:W-:Y:S01]  /*2430*/  ULDC.64 UR4, c[0x0][0x5d0] ;  /* 0x0001740000047ab9 */ /* 0x000fe20000000a00 */
[----:B------:R-:W-:Y:S01]  /*2440*/  ISETP.GE.AND P0, PT, R14, UR6, PT ;  /* 0x000000060e007c0c */ /* 0x000fe2000bf06270 */
[----:B------:R-:W-:Y:S01]  /*2450*/  IMAD.WIDE.U32 R4, R2, UR4, R8 ;  /* 0x0000000402047c25 */ /* 0x000fe2000f8e0008 */
[----:B------:R-:W-:Y:S02]  /*2460*/  SHF.R.S32.HI R13, RZ, 0x1f, R12 ;  /* 0x0000001fff0d7819 */ /* 0x000fe4000001140c */
[C---:B------:R-:W-:Y:S01]  /*2470*/  ISETP.GE.OR P0, PT, R12.reuse, R15, P0 ;  /* 0x0000000f0c00720c */ /* 0x040fe20000706670 */
[----:B------:R-:W-:Y:S01]  /*2480*/  IMAD R3, R165, UR4, RZ ;  /* 0x00000004a5037c24 */ /* 0x000fe2000f8e02ff */
[----:B------:R-:W-:-:S03]  /*2490*/  IADD3 R6, P1, R12, R4, RZ ;  /* 0x000000040c067210 */ /* 0x000fc60007f3e0ff */
[----:B------:R-:W-:-:S05]  /*24a0*/  IMAD R3, R2, UR5, R3 ;  /* 0x0000000502037c24 */ /* 0x000fca000f8e0203 */
[----:B------:R-:W-:-:S03]  /*24b0*/  IADD3.X R7, R13, R5, R3, P1, !PT ;  /* 0x000000050d077210 */ /* 0x000fc60000ffe403 */
[----:B------:R-:W-:Y:S05]  /*24c0*/  @P0 BRA `(.L_x_32) ;  /* 0x0000007c000c0947 */ /* 0x000fea0003800000 */
[----:B------:R-:W0:Y:S01]  /*24d0*/  LDC.64 R10, c[0x0][0x5c8] ;  /* 0x00017200ff0a7b82 */ /* 0x000e220000000a00 */
[----:B-----5:R-:W-:Y:S01]  /*24e0*/  FSETP.NEU.AND P0, PT, R152, RZ, PT ;  /* 0x000000ff9800720b */ /* 0x020fe20003f0d000 */
[----:B------:R-:W-:Y:S01]  /*24f0*/  IMAD R3, R156, -0x2, R15 ;  /* 0xfffffffe9c037824 */ /* 0x000fe200078e020f */
[----:B------:R-:W-:Y:S01]  /*2500*/  BSSY B0, `(.L_x_32) ;  /* 0x00007bf000007945 */ /* 0x000fe20003800000 */
[----:B------:R-:W-:-:S04]  /*2510*/  IMAD.WIDE R162, R19, 0x40, R154 ;  /* 0x0000004013a27825 */ /* 0x000fc800078e029a */
[----:B-1----:R-:W-:Y:S02]  /*2520*/  IMAD.IADD R0, R3, 0x1, -R12 ;  /* 0x0000000103007824 */ /* 0x002fe400078e0a0c */
[----:B------:R-:W-:-:S03]  /*2530*/  IMAD.IADD R3, R161, 0x1, -R14 ;  /* 0x00000001a1037824 */ /* 0x000fc600078e0a0e */
[----:B------:R-:W-:-:S04]  /*2540*/  ISETP.GT.AND P2, PT, R0, RZ, PT ;  /* 0x000000ff0000720c */ /* 0x000fc80003f44270 */
[----:B------:R-:W-:Y:S01]  /*2550*/  ISETP.GT.AND P1, PT, R3, RZ, P2 ;  /* 0x000000ff0300720c */ /* 0x000fe20001724270 */
[-C--:B0-----:R-:W-:Y:S02]  /*2560*/  IMAD R4, R163, R10.reuse, RZ ;  /* 0x0000000aa3047224 */ /* 0x081fe400078e02ff */
[----:B------:R-:W-:-:S04]  /*2570*/  IMAD.WIDE.U32 R6, R162, R10, R6 ;  /* 0x0000000aa2067225 */ /* 0x000fc800078e0006 */
[----:B------:R-:W-:-:S04]  /*2580*/  IMAD R5, R162, R11, R4 ;  /* 0x0000000ba2057224 */ /* 0x000fc800078e0204 */
[----:B------:R-:W-:Y:S01]  /*2590*/  IMAD.IADD R179, R7, 0x1, R5 ;  /* 0x0000000107b37824 */ /* 0x000fe200078e0205 */
[----:B------:R-:W-:Y:S06]  /*25a0*/  @!P0 BRA `(.L_x_33) ;  /* 0x0000005400a08947 */ /* 0x000fec0003800000 */
[----:B------:R-:W0:Y:S01]  /*25b0*/  LDC.64 R20, c[0x0][0x5b8] ;  /* 0x00016e00ff147b82 */ /* 0x000e220000000a00 */
[----:B------:R-:W-:-:S07]  /*25c0*/  ULDC.64 UR4, c[0x0][0x5c0] ;  /* 0x0001700000047ab9 */ /* 0x000fce0000000a00 */
[----:B------:R-:W1:Y:S08]  /*25d0*/  LDC.64 R166, c[0x0][0x5b0] ;  /* 0x00016c00ffa67b82 */ /* 0x000e700000000a00 */
[----:B------:R-:W2:Y:S01]  /*25e0*/  LDC.64 R14, c[0x0][0x5a8] ;  /* 0x00016a00ff0e7b82 */ /* 0x000ea20000000a00 */
[-C--:B0-----:R-:W-:Y:S02]  /*25f0*/  IMAD R7, R165, R20.reuse, RZ ;  /* 0x00000014a5077224 */ /* 0x081fe400078e02ff */
[----:B------:R-:W-:-:S04]  /*2600*/  IMAD.WIDE.U32 R4, R2, R20, R8 ;  /* 0x0000001402047225 */ /* 0x000fc800078e0008 */
[----:B------:R-:W-:Y:S01]  /*2610*/  IMAD R175, R2, R21, R7 ;  /* 0x0000001502af7224 */ /* 0x000fe200078e0207 */
[----:B------:R-:W-:Y:S01]  /*2620*/  IADD3 R164, P0, R12, R4, RZ ;  /* 0x000000040ca47210 */ /* 0x000fe20007f1e0ff */
[----:B-1----:R-:W-:-:S03]  /*2630*/  IMAD R4, R163, R166, RZ ;  /* 0x000000a6a3047224 */ /* 0x002fc600078e02ff */
[----:B------:R-:W-:Y:S01]  /*2640*/  IADD3.X R165, R13, R5, R175, P0, !PT ;  /* 0x000000050da57210 */ /* 0x000fe200007fe4af */
[C---:B------:R-:W-:Y:S02]  /*2650*/  IMAD R177, R162.reuse, R167, R4 ;  /* 0x000000a7a2b17224 */ /* 0x040fe400078e0204 */
[----:B------:R-:W-:-:S04]  /*2660*/  IMAD.WIDE.U32 R4, R162, R166, R164 ;  /* 0x000000a6a2047225 */ /* 0x000fc800078e00a4 */
[----:B------:R-:W-:Y:S01]  /*2670*/  IMAD.IADD R5, R5, 0x1, R177 ;  /* 0x0000000105057824 */ /* 0x000fe200078e02b1 */
[----:B--2---:R-:W-:-:S04]  /*2680*/  LEA R168, P0, R4, R14, 0x1 ;  /* 0x0000000e04a87211 */ /* 0x004fc800078008ff */
[----:B------:R-:W-:-:S05]  /*2690*/  LEA.HI.X R169, R4, R15, R5, 0x1, P0 ;  /* 0x0000000f04a97211 */ /* 0x000fca00000f0c05 */
[----:B------:R0:W2:Y:S01]  /*26a0*/  @P1 LDG.E.LTC128B.U16 R19, desc[UR36][R168.64] ;  /* 0x00000024a8131981 */ /* 0x0000a2000c1e1520 */
[----:B------:R-:W-:Y:S01]  /*26b0*/  IMAD.WIDE.U32 R4, R162, R166, R12 ;  /* 0x000000a6a2047225 */ /* 0x000fe200078e000c */
[----:B------:R-:W-:Y:S02]  /*26c0*/  BSSY B1, `(.L_x_34) ;  /* 0x0000014000017945 */ /* 0x000fe40003800000 */
[----:B------:R-:W-:-:S04]  /*26d0*/  IADD3 R170, P0, R8, R4, RZ ;  /* 0x0000000408aa7210 */ /* 0x000fc80007f1e0ff */
[----:B------:R-:W-:Y:S01]  /*26e0*/  IADD3.X R171, R9, R177, R5, P0, !PT ;  /* 0x000000b109ab7210 */ /* 0x000fe200007fe405 */
[----:B0-----:R-:W-:Y:S01]  /*26f0*/  IMAD.SHL.U32 R168, R166, 0x8, RZ ;  /* 0x00000008a6a87824 */ /* 0x001fe200078e00ff */
[----:B------:R-:W-:Y:S02]  /*2700*/  LEA R4, P0, R6, UR4, 0x1 ;  /* 0x0000000406047c11 */ /* 0x000fe4000f8008ff */
[----:B------:R-:W-:Y:S01]  /*2710*/  SHF.L.U64.HI R169, R166, 0x3, R167 ;  /* 0x00000003a6a97819 */ /* 0x000fe200000102a7 */
[----:B------:R-:W-:Y:S01]  /*2720*/  IMAD.WIDE.U32 R170, R2, R20, R170 ;  /* 0x0000001402aa7225 */ /* 0x000fe200078e00aa */
[----:B------:R-:W-:Y:S02]  /*2730*/  LEA.HI.X R5, R6, UR5, R179, 0x1, P0 ;  /* 0x0000000506057c11 */ /* 0x000fe400080f0cb3 */
[----:B------:R-:W-:Y:S02]  /*2740*/  ISETP.GT.AND P0, PT, R0, 0x1, PT ;  /* 0x000000010000780c */ /* 0x000fe40003f04270 */
[----:B------:R-:W-:-:S02]  /*2750*/  LEA R6, P4, R170, R14, 0x1 ;  /* 0x0000000eaa067211 */ /* 0x000fc400078808ff */
[----:B------:R-:W-:Y:S01]  /*2760*/  ISETP.GT.AND P3, PT, R3, RZ, P0 ;  /* 0x000000ff0300720c */ /* 0x000fe20000764270 */
[----:B--2---:R-:W-:-:S05]  /*2770*/  HADD2.F32 R7, -RZ, R19.H0_H0 ;  /* 0x20000013ff077230 */ /* 0x004fca0000004100 */
[----:B------:R-:W-:-:S04]  /*2780*/  FMUL R7, R7, R152 ;  /* 0x0000009807077220 */ /* 0x000fc80000400000 */
[----:B------:R-:W-:-:S05]  /*2790*/  FFMA R7, R24, R153, R7 ;  /* 0x0000009918077223 */ /* 0x000fca0000000007 */
[----:B------:R-:W-:Y:S01]  /*27a0*/  F2FP.F16.F32.PACK_AB R21, RZ, R7 ;  /* 0x00000007ff15723e */ /* 0x000fe200000000ff */
[----:B------:R-:W-:-:S04]  /*27b0*/  IMAD.IADD R7, R175, 0x1, R171 ;  /* 0x00000001af077824 */ /* 0x000fc800078e02ab */
[----:B------:R0:W-:Y:S01]  /*27c0*/  @P1 STG.E.U16 desc[UR36][R4.64], R21 ;  /* 0x0000001504001986 */ /* 0x0001e2000c101524 */
[----:B------:R-:W-:Y:S01]  /*27d0*/  LEA.HI.X R7, R170, R15, R7, 0x1, P4 ;  /* 0x0000000faa077211 */ /* 0x000fe200020f0c07 */
[----:B------:R-:W-:Y:S06]  /*27e0*/  @!P3 BRA `(.L_x_35) ;  /* 0x000000000004b947 */ /* 0x000fec0003800000 */
[----:B------:R1:W5:Y:S02]  /*27f0*/  LDG.E.LTC128B.U16 R19, desc[UR36][R6.64+0x2] ;  /* 0x0000022406137981 */ /* 0x000364000c1e1520 */
.L_x_35:
[----:B------:R-:W-:Y:S05]  /*2800*/  BSYNC B1 ;  /* 0x0000000000017941 */ /* 0x000fea0003800000 */
.L_x_34:
[----:B0----5:R-:W-:Y:S01]  /*2810*/  HADD2.F32 R21, -RZ, R19.H0_H0 ;  /* 0x20000013ff157230 */ /* 0x021fe20000004100 */
[----:B------:R-:W-:Y:S01]  /*2820*/  ISETP.GT.AND P2, PT, R3, 0x8, P2 ;  /* 0x000000080300780c */ /* 0x000fe20001744270 */
[----:B------:R-:W-:-:S04]  /*2830*/  IMAD.WIDE.U32 R168, R162, R166, R168 ;  /* 0x000000a6a2a87225 */ /* 0x000fc800078e00a8 */
[----:B------:R-:W-:Y:S01]  /*2840*/  FMUL R22, R21, R152 ;  /* 0x0000009815167220 */ /* 0x000fe20000400000 */
[----:B------:R-:W-:Y:S01]  /*2850*/  IMAD.IADD R177, R177, 0x1, R169 ;  /* 0x00000001b1b17824 */ /* 0x000fe200078e02a9 */
[----:B------:R-:W-:Y:S02]  /*2860*/  IADD3 R21, P1, R164, R168, RZ ;  /* 0x000000a8a4157210 */ /* 0x000fe40007f3e0ff */
[----:B------:R-:W-:-:S03]  /*2870*/  FFMA R22, R25, R153, R22 ;  /* 0x0000009919167223 */ /* 0x000fc60000000016 */
[----:B------:R-:W-:Y:S01]  /*2880*/  IMAD.X R164, R177, 0x1, R165, P1 ;  /* 0x00000001b1a47824 */ /* 0x000fe200008e06a5 */
[C---:B------:R-:W-:Y:S02]  /*2890*/  LEA R24, P1, R21.reuse, R14, 0x1 ;  /* 0x0000000e15187211 */ /* 0x040fe400078208ff */
[----:B------:R-:W-:Y:S02]  /*28a0*/  F2FP.F16.F32.PACK_AB R22, RZ, R22 ;  /* 0x00000016ff16723e */ /* 0x000fe400000000ff */
[----:B------:R-:W-:Y:S02]  /*28b0*/  LEA.HI.X R25, R21, R15, R164, 0x1, P1 ;  /* 0x0000000f15197211 */ /* 0x000fe400008f0ca4 */
[----:B------:R-:W-:Y:S02]  /*28c0*/  PRMT R21, R22, 0x7610, R21 ;  /* 0x0000761016157816 */ /* 0x000fe40000000015 */
[----:B------:R-:W-:-:S03]  /*28d0*/  PRMT R22, R19, 0x7610, R22 ;  /* 0x0000761013167816 */ /* 0x000fc60000000016 */
[----:B------:R0:W-:Y:S04]  /*28e0*/  @P3 STG.E.U16 desc[UR36][R4.64+0x2], R21 ;  /* 0x0000021504003986 */ /* 0x0001e8000c101524 */
[----:B------:R-:W2:Y:S01]  /*28f0*/  @P2 LDG.E.LTC128B.U16 R22, desc[UR36][R24.64] ;  /* 0x0000002418162981 */ /* 0x000ea2000c1e1520 */
[----:B------:R-:W-:Y:S01]  /*2900*/  IADD3 R8, P1, P3, R8, R168, R12 ;  /* 0x000000a808087210 */ /* 0x000fe20007b3e00c */
[----:B------:R-:W-:Y:S01]  /*2910*/  BSSY B1, `(.L_x_36) ;  /* 0x0000011000017945 */ /* 0x000fe20003800000 */
[C---:B------:R-:W-:Y:S02]  /*2920*/  SHF.L.U64.HI R11, R10.reuse, 0x4, R11 ;  /* 0x000000040a0b7819 */ /* 0x040fe4000001020b */
[----:B------:R-:W-:Y:S02]  /*2930*/  IADD3.X R9, R9, R177, R13, P1, P3 ;  /* 0x000000b109097210 */ /* 0x000fe40000fe640d */
[----:B------:R-:W-:-:S02]  /*2940*/  LEA R10, P1, R10, R4, 0x4 ;  /* 0x000000040a0a7211 */ /* 0x000fc400078220ff */
[----:B------:R-:W-:Y:S01]  /*2950*/  ISETP.GT.AND P0, PT, R3, 0x8, P0 ;  /* 0x000000080300780c */ /* 0x000fe20000704270 */
[----:B0-----:R-:W-:-:S04]  /*2960*/  IMAD.WIDE.U32 R20, R2, R20, R8 ;  /* 0x0000001402147225 */ /* 0x001fc800078e0008 */
[----:B------:R-:W-:Y:S01]  /*2970*/  IMAD.X R11, R11, 0x1, R5, P1 ;  /* 0x000000010b0b7824 */ /* 0x000fe200008e0605 */
[----:B------:R-:W-:Y:S01]  /*2980*/  LEA R8, P3, R20, R14, 0x1 ;  /* 0x0000000e14087211 */ /* 0x000fe200078608ff */
[----:B------:R-:W-:-:S05]  /*2990*/  IMAD.IADD R2, R175, 0x1, R21 ;  /* 0x00000001af027824 */ /* 0x000fca00078e0215 */
[----:B------:R-:W-:Y:S01]  /*29a0*/  LEA.HI.X R9, R20, R15, R2, 0x1, P3 ;  /* 0x0000000f14097211 */ /* 0x000fe200018f0c02 */
[----:B--2---:R-:W-:-:S05]  /*29b0*/  HADD2.F32 R19, -RZ, R22.H0_H0 ;  /* 0x20000016ff137230 */ /* 0x004fca0000004100 */
[----:B------:R-:W-:-:S04]  /*29c0*/  FMUL R19, R19, R152 ;  /* 0x0000009813137220 */ /* 0x000fc80000400000 */
[----:B------:R-:W-:-:S05]  /*29d0*/  FFMA R19, R26, R153, R19 ;  /* 0x000000991a137223 */ /* 0x000fca0000000013 */
[----:B------:R-:W-:-:S05]  /*29e0*/  F2FP.F16.F32.PACK_AB R19, RZ, R19 ;  /* 0x00000013ff13723e */ /* 0x000fca00000000ff */
[----:B------:R0:W-:Y:S01]  /*29f0*/  @P2 STG.E.U16 desc[UR36][R10.64], R19 ;  /* 0x000000130a002986 */ /* 0x0001e2000c101524 */
[----:B------:R-:W-:Y:S05]  /*2a00*/  @!P0 BRA `(.L_x_37) ;  /* 0x0000000000048947 */ /* 0x000fea0003800000 */
[----:B------:R2:W5:Y:S02]  /*2a10*/  LDG.E.LTC128B.U16 R22, desc[UR36][R8.64+0x2] ;  /* 0x0000022408167981 */ /* 0x000564000c1e1520 */
.L_x_37:
[----:B------:R-:W-:Y:S05]  /*2a20*/  BSYNC B1 ;  /* 0x0000000000017941 */ /* 0x000fea0003800000 */
.L_x_36:
[----:B-----5:R-:W-:Y:S01]  /*2a30*/  HADD2.F32 R13, -RZ, R22.H0_H0 ;  /* 0x20000016ff0d7230 */ /* 0x020fe20000004100 */
[----:B------:R-:W-:Y:S01]  /*2a40*/  ISETP.GT.AND P1, PT, R0, 0x8, PT ;  /* 0x000000080000780c */ /* 0x000fe20003f24270 */
[----:B------:R-:W-:Y:S03]  /*2a50*/  BSSY B1, `(.L_x_38) ;  /* 0x0000008000017945 */ /* 0x000fe60003800000 */
[----:B------:R-:W-:Y:S01]  /*2a60*/  FMUL R2, R13, R152 ;  /* 0x000000980d027220 */ /* 0x000fe20000400000 */
[----:B------:R-:W-:-:S03]  /*2a70*/  ISETP.GT.AND P2, PT, R3, RZ, P1 ;  /* 0x000000ff0300720c */ /* 0x000fc60000f44270 */
[----:B------:R-:W-:-:S05]  /*2a80*/  FFMA R2, R27, R153, R2 ;  /* 0x000000991b027223 */ /* 0x000fca0000000002 */
[----:B------:R-:W-:-:S05]  /*2a90*/  F2FP.F16.F32.PACK_AB R2, RZ, R2 ;  /* 0x00000002ff02723e */ /* 0x000fca00000000ff */
[----:B------:R3:W-:Y:S01]  /*2aa0*/  @P0 STG.E.U16 desc[UR36][R10.64+0x2], R2 ;  /* 0x000002020a000986 */ /* 0x0007e2000c101524 */
[----:B------:R-:W-:Y:S05]  /*2ab0*/  @!P2 BRA `(.L_x_39) ;  /* 0x000000000004a947 */ /* 0x000fea0003800000 */
[----:B------:R4:W5:Y:S02]  /*2ac0*/  LDG.E.LTC128B.U16 R22, desc[UR36][R6.64+0x10] ;  /* 0x0000102406167981 */ /* 0x000964000c1e1520 */
.L_x_39:
[----:B------:R-:W-:Y:S05]  /*2ad0*/  BSYNC B1 ;  /* 0x0000000000017941 */ /* 0x000fea0003800000 */
.L_x_38:
        /* <DEDUP_REMOVED lines=10> */
.L_x_41:
[----:B------:R-:W-:Y:S05]  /*2b80*/  BSYNC B1 ;  /* 0x0000000000017941 */ /* 0x000fea0003800000 */
.L_x_40:
[----:B0----5:R-:W-:Y:S01]  /*2b90*/  HADD2.F32 R13, -RZ, R22.H0_H0 ;  /* 0x20000016ff0d7230 */ /* 0x021fe20000004100 */
[----:B------:R-:W-:Y:S01]  /*2ba0*/  ISETP.GT.AND P1, PT, R3, 0x8, P1 ;  /* 0x000000080300780c */ /* 0x000fe20000f24270 */
[----:B------:R-:W-:Y:S03]  /*2bb0*/  BSSY B1, `(.L_x_42) ;  /* 0x0000007000017945 */ /* 0x000fe60003800000 */
[----:B---3--:R-:W-:-:S04]  /*2bc0*/  FMUL R2, R13, R152 ;  /* 0x000000980d027220 */ /* 0x008fc80000400000 */
[----:B------:R-:W-:-:S05]  /*2bd0*/  FFMA R2, R29, R153, R2 ;  /* 0x000000991d027223 */ /* 0x000fca0000000002 */
[----:B------:R-:W-:-:S05]  /*2be0*/  F2FP.F16.F32.PACK_AB R2, RZ, R2 ;  /* 0x00000002ff02723e */ /* 0x000fca00000000ff */
[----:B------:R0:W-:Y:S01]  /*2bf0*/  @P3 STG.E.U16 desc[UR36][R4.64+0x12], R2 ;  /* 0x0000120204003986 */ /* 0x0001e2000c101524 */
[----:B------:R-:W-:Y:S05]  /*2c00*/  @!P1 BRA `(.L_x_43) ;  /* 0x0000000000049947 */ /* 0x000fea0003800000 */
[----:B------:R3:W5:Y:S02]  /*2c10*/  LDG.E.LTC128B.U16 R22, desc[UR36][R8.64+0x10] ;  /* 0x0000102408167981 */ /* 0x000764000c1e1520 */
.L_x_43:
[----:B------:R-:W-:Y:S05]  /*2c20*/  BSYNC B1 ;  /* 0x0000000000017941 */ /* 0x000fea0003800000 */
.L_x_42:
[----:B-----5:R-:W-:Y:S01]  /*2c30*/  HADD2.F32 R13, -RZ, R22.H0_H0 ;  /* 0x20000016ff0d7230 */ /* 0x020fe20000004100 */
[----:B------:R-:W-:Y:S01]  /*2c40*/  ISETP.GT.AND P0, PT, R3, 0x8, P0 ;  /* 0x000000080300780c */ /* 0x000fe20000704270 */
[----:B------:R-:W-:Y:S03]  /*2c50*/  BSSY B1, `(.L_x_44) ;  /* 0x0000007000017945 */ /* 0x000fe60003800000 */
[----:B------:R-:W-:-:S04]  /*2c60*/  FMUL R13, R13, R152 ;  /* 0x000000980d0d7220 */ /* 0x000fc80000400000 */
[----:B------:R-:W-:-:S05]  /*2c70*/  FFMA R13, R30, R153, R13 ;  /* 0x000000991e0d7223 */ /* 0x000fca000000000d */
[----:B------:R-:W-:-:S05]  /*2c80*/  F2FP.F16.F32.PACK_AB R13, RZ, R13 ;  /* 0x0000000dff0d723e */ /* 0x000fca00000000ff */
[----:B------:R0:W-:Y:S01]  /*2c90*/  @P1 STG.E.U16 desc[UR36][R10.64+0x10], R13 ;  /* 0x0000100d0a001986 */ /* 0x0001e2000c101524 */
[----:B------:R-:W-:Y:S05]  /*2ca0*/  @!P0 BRA `(.L_x_45) ;  /* 0x0000000000048947 */ /* 0x000fea0003800000 */
[----:B------:R0:W5:Y:S02]  /*2cb0*/  LDG.E.LTC128B.U16 R22, desc[UR36][R8.64+0x12] ;  /* 0x0000122408167981 */ /* 0x000164000c1e1520 */
.L_x_45:
[----:B------:R-:W-:Y:S05]  /*2cc0*/  BSYNC B1 ;  /* 0x0000000000017941 */ /* 0x000fea0003800000 */
.L_x_44:
[----:B0----5:R-:W-:Y:S01]  /*2cd0*/  HADD2.F32 R13, -RZ, R22.H0_H0 ;  /* 0x20000016ff0d7230 */ /* 0x021fe20000004100 */
        /* <DEDUP_REMOVED lines=9> */
.L_x_47:
[----:B------:R-:W-:Y:S05]  /*2d70*/  BSYNC B1 ;  /* 0x0000000000017941 */ /* 0x000fea0003800000 */
.L_x_46:
        /* <DEDUP_REMOVED lines=10> */
.L_x_49:
[----:B------:R-:W-:Y:S05]  /*2e20*/  BSYNC B1 ;  /* 0x0000000000017941 */ /* 0x000fea0003800000 */
.L_x_48:
[----:B0----5:R-:W-:Y:S01]  /*2e30*/  HADD2.F32 R13, -RZ, R22.H0_H0 ;  /* 0x20000016ff0d7230 */ /* 0x021fe20000004100 */
        /* <DEDUP_REMOVED lines=8> */
.L_x_51:
[----:B------:R-:W-:Y:S05]  /*2ec0*/  BSYNC B1 ;  /* 0x0000000000017941 */ /* 0x000fea0003800000 */
.L_x_50:
        /* <DEDUP_REMOVED lines=9> */
.L_x_53:
[----:B------:R-:W-:Y:S05]  /*2f60*/  BSYNC B1 ;  /* 0x0000000000017941 */ /* 0x000fea0003800000 */
.L_x_52:
        /* <DEDUP_REMOVED lines=10> */
.L_x_55:
[----:B------:R-:W-:Y:S05]  /*3010*/  BSYNC B1 ;  /* 0x0000000000017941 */ /* 0x000fea0003800000 */
.L_x_54:
        /* <DEDUP_REMOVED lines=10> */
.L_x_57:
[----:B------:R-:W-:Y:S05]  /*30c0*/  BSYNC B1 ;  /* 0x0000000000017941 */ /* 0x000fea0003800000 */
.L_x_56:
        /* <DEDUP_REMOVED lines=9> */
.L_x_59:
[----:B------:R-:W-:Y:S05]  /*3160*/  BSYNC B1 ;  /* 0x0000000000017941 */ /* 0x000fea0003800000 */
.L_x_58:
        /* <DEDUP_REMOVED lines=9> */
.L_x_61:
[----:B------:R-:W-:Y:S05]  /*3200*/  BSYNC B1 ;  /* 0x0000000000017941 */ /* 0x000fea0003800000 */
.L_x_60:
        /* <DEDUP_REMOVED lines=10> */
.L_x_63:
[----:B------:R-:W-:Y:S05]  /*32b0*/  BSYNC B1 ;  /* 0x0000000000017941 */ /* 0x000fea0003800000 */
.L_x_62:
        /* <DEDUP_REMOVED lines=10> */
.L_x_65:
[----:B------:R-:W-:Y:S05]  /*3360*/  BSYNC B1 ;  /* 0x0000000000017941 */ /* 0x000fea0003800000 */
.L_x_64:
        /* <DEDUP_REMOVED lines=9> */
.L_x_67:
[----:B------:R-:W-:Y:S05]  /*3400*/  BSYNC B1 ;  /* 0x0000000000017941 */ /* 0x000fea0003800000 */
.L_x_66:
        /* <DEDUP_REMOVED lines=9> */
.L_x_69:
[----:B------:R-:W-:Y:S05]  /*34a0*/  BSYNC B1 ;  /* 0x0000000000017941 */ /* 0x000fea0003800000 */
.L_x_68:
        /* <DEDUP_REMOVED lines=10> */
.L_x_71:
[----:B------:R-:W-:Y:S05]  /*3550*/  BSYNC B1 ;  /* 0x0000000000017941 */ /* 0x000fea0003800000 */
.L_x_70:
        /* <DEDUP_REMOVED lines=10> */
.L_x_73:
[----:B------:R-:W-:Y:S05]  /*3600*/  BSYNC B1 ;  /* 0x0000000000017941 */ /* 0x000fea0003800000 */
.L_x_72:
        /* <DEDUP_REMOVED lines=9> */
.L_x_75:
[----:B------:R-:W-:Y:S05]  /*36a0*/  BSYNC B1 ;  /* 0x0000000000017941 */ /* 0x000fea0003800000 */
.L_x_74:
        /* <DEDUP_REMOVED lines=9> */
.L_x_77:
[----:B------:R-:W-:Y:S05]  /*3740*/  BSYNC B1 ;  /* 0x0000000000017941 */ /* 0x000fea0003800000 */
.L_x_76:
        /* <DEDUP_REMOVED lines=10> */
.L_x_79:
[----:B------:R-:W-:Y:S05]  /*37f0*/  BSYNC B1 ;  /* 0x0000000000017941 */ /* 0x000fea0003800000 */
.L_x_78:
        /* <DEDUP_REMOVED lines=10> */
.L_x_81:
[----:B------:R-:W-:Y:S05]  /*38a0*/  BSYNC B1 ;  /* 0x0000000000017941 */ /* 0x000fea0003800000 */
.L_x_80:
        /* <DEDUP_REMOVED lines=9> */
.L_x_83:
[----:B------:R-:W-:Y:S05]  /*3940*/  BSYNC B1 ;  /* 0x0000000000017941 */ /* 0x000fea0003800000 */
.L_x_82:
        /* <DEDUP_REMOVED lines=9> */
.L_x_85:
[----:B------:R-:W-:Y:S05]  /*39e0*/  BSYNC B1 ;  /* 0x0000000000017941 */ /* 0x000fea0003800000 */
.L_x_84:
        /* <DEDUP_REMOVED lines=10> */
.L_x_87:
[----:B------:R-:W-:Y:S05]  /*3a90*/  BSYNC B1 ;  /* 0x0000000000017941 */ /* 0x000fea0003800000 */
.L_x_86:
        /* <DEDUP_REMOVED lines=10> */
.L_x_89:
[----:B------:R-:W-:Y:S05]  /*3b40*/  BSYNC B1 ;  /* 0x0000000000017941 */ /* 0x000fea0003800000 */
.L_x_88:
        /* <DEDUP_REMOVED lines=9> */
.L_x_91:
[----:B------:R-:W-:Y:S05]  /*3be0*/  BSYNC B1 ;  /* 0x0000000000017941 */ /* 0x000fea0003800000 */
.L_x_90:
        /* <DEDUP_REMOVED lines=9> */
.L_x_93:
[----:B------:R-:W-:Y:S05]  /*3c80*/  BSYNC B1 ;  /* 0x0000000000017941 */ /* 0x000fea0003800000 */
.L_x_92:
        /* <DEDUP_REMOVED lines=10> */
.L_x_95:
[----:B------:R-:W-:Y:S05]  /*3d30*/  BSYNC B1 ;  /* 0x0000000000017941 */ /* 0x000fea0003800000 */
.L_x_94:
        /* <DEDUP_REMOVED lines=10> */
.L_x_97:
[----:B------:R-:W-:Y:S05]  /*3de0*/  BSYNC B1 ;  /* 0x0000000000017941 */ /* 0x000fea0003800000 */
.L_x_96:
        /* <DEDUP_REMOVED lines=9> */
.L_x_99:
[----:B------:R-:W-:Y:S05]  /*3e80*/  BSYNC B1 ;  /* 0x0000000000017941 */ /* 0x000fea0003800000 */
.L_x_98:
        /* <DEDUP_REMOVED lines=9> */
.L_x_101:
[----:B------:R-:W-:Y:S05]  /*3f20*/  BSYNC B1 ;  /* 0x0000000000017941 */ /* 0x000fea0003800000 */
.L_x_100:
        /* <DEDUP_REMOVED lines=10> */
.L_x_103:
[----:B------:R-:W-:Y:S05]  /*3fd0*/  BSYNC B1 ;  /* 0x0000000000017941 */ /* 0x000fea0003800000 */
.L_x_102:
        /* <DEDUP_REMOVED lines=10> */
.L_x_105:
[----:B------:R-:W-:Y:S05]  /*4080*/  BSYNC B1 ;  /* 0x0000000000017941 */ /* 0x000fea0003800000 */
.L_x_104:
        /* <DEDUP_REMOVED lines=9> */
.L_x_107:
[----:B------:R-:W-:Y:S05]  /*4120*/  BSYNC B1 ;  /* 0x0000000000017941 */ /* 0x000fea0003800000 */
.L_x_106:
        /* <DEDUP_REMOVED lines=9> */
.L_x_109:
[----:B------:R-:W-:Y:S05]  /*41c0*/  BSYNC B1 ;  /* 0x0000000000017941 */ /* 0x000fea0003800000 */
.L_x_108:
        /* <DEDUP_REMOVED lines=10> */
.L_x_111:
[----:B------:R-:W-:Y:S05]  /*4270*/  BSYNC B1 ;  /* 0x0000000000017941 */ /* 0x000fea0003800000 */
.L_x_110:
        /* <DEDUP_REMOVED lines=10> */
.L_x_113:
[----:B------:R-:W-:Y:S05]  /*4320*/  BSYNC B1 ;  /* 0x0000000000017941 */ /* 0x000fea0003800000 */
.L_x_112:
        /* <DEDUP_REMOVED lines=9> */
.L_x_115:
[----:B------:R-:W-:Y:S05]  /*43c0*/  BSYNC B1 ;  /* 0x0000000000017941 */ /* 0x000fea0003800000 */
.L_x_114:
        /* <DEDUP_REMOVED lines=9> */
.L_x_117:
[----:B------:R-:W-:Y:S05]  /*4460*/  BSYNC B1 ;  /* 0x0000000000017941 */ /* 0x000fea0003800000 */
.L_x_116:
        /* <DEDUP_REMOVED lines=10> */
.L_x_119:
[----:B------:R-:W-:Y:S05]  /*4510*/  BSYNC B1 ;  /* 0x0000000000017941 */ /* 0x000fea0003800000 */
.L_x_118:
        /* <DEDUP_REMOVED lines=10> */
.L_x_121:
[----:B------:R-:W-:Y:S05]  /*45c0*/  BSYNC B1 ;  /* 0x0000000000017941 */ /* 0x000fea0003800000 */
.L_x_120:
        /* <DEDUP_REMOVED lines=9> */
.L_x_123:
[----:B------:R-:W-:Y:S05]  /*4660*/  BSYNC B1 ;  /* 0x0000000000017941 */ /* 0x000fea0003800000 */
.L_x_122:
        /* <DEDUP_REMOVED lines=9> */
.L_x_125:
[----:B------:R-:W-:Y:S05]  /*4700*/  BSYNC B1 ;  /* 0x0000000000017941 */ /* 0x000fea0003800000 */
.L_x_124:
        /* <DEDUP_REMOVED lines=10> */
.L_x_127:
[----:B------:R-:W-:Y:S05]  /*47b0*/  BSYNC B1 ;  /* 0x0000000000017941 */ /* 0x000fea0003800000 */
.L_x_126:
        /* <DEDUP_REMOVED lines=10> */
.L_x_129:
[----:B------:R-:W-:Y:S05]  /*4860*/  BSYNC B1 ;  /* 0x0000000000017941 */ /* 0x000fea0003800000 */
.L_x_128:
        /* <DEDUP_REMOVED lines=9> */
.L_x_131:
[----:B------:R-:W-:Y:S05]  /*4900*/  BSYNC B1 ;  /* 0x0000000000017941 */ /* 0x000fea0003800000 */
.L_x_130:
        /* <DEDUP_REMOVED lines=9> */
.L_x_133:
[----:B------:R-:W-:Y:S05]  /*49a0*/  BSYNC B1 ;  /* 0x0000000000017941 */ /* 0x000fea0003800000 */
.L_x_132:
        /* <DEDUP_REMOVED lines=10> */
.L_x_135:
[----:B------:R-:W-:Y:S05]  /*4a50*/  BSYNC B1 ;  /* 0x0000000000017941 */ /* 0x000fea0003800000 */
.L_x_134:
        /* <DEDUP_REMOVED lines=10> */
.L_x_137:
[----:B------:R-:W-:Y:S05]  /*4b00*/  BSYNC B1 ;  /* 0x0000000000017941 */ /* 0x000fea0003800000 */
.L_x_136:
        /* <DEDUP_REMOVED lines=9> */
.L_x_139:
[----:B------:R-:W-:Y:S05]  /*4ba0*/  BSYNC B1 ;  /* 0x0000000000017941 */ /* 0x000fea0003800000 */
.L_x_138:
        /* <DEDUP_REMOVED lines=9> */
.L_x_141:
[----:B------:R-:W-:Y:S05]  /*4c40*/  BSYNC B1 ;  /* 0x0000000000017941 */ /* 0x000fea0003800000 */
.L_x_140:
        /* <DEDUP_REMOVED lines=10> */
.L_x_143:
[----:B------:R-:W-:Y:S05]  /*4cf0*/  BSYNC B1 ;  /* 0x0000000000017941 */ /* 0x000fea0003800000 */
.L_x_142:
        /* <DEDUP_REMOVED lines=10> */
.L_x_145:
[----:B------:R-:W-:Y:S05]  /*4da0*/  BSYNC B1 ;  /* 0x0000000000017941 */ /* 0x000fea0003800000 */
.L_x_144:
        /* <DEDUP_REMOVED lines=9> */
.L_x_147:
[----:B------:R-:W-:Y:S05]  /*4e40*/  BSYNC B1 ;  /* 0x0000000000017941 */ /* 0x000fea0003800000 */
.L_x_146:
        /* <DEDUP_REMOVED lines=9> */
.L_x_149:
[----:B------:R-:W-:Y:S05]  /*4ee0*/  BSYNC B1 ;  /* 0x0000000000017941 */ /* 0x000fea0003800000 */
.L_x_148:
        /* <DEDUP_REMOVED lines=10> */
.L_x_151:
[----:B------:R-:W-:Y:S05]  /*4f90*/  BSYNC B1 ;  /* 0x0000000000017941 */ /* 0x000fea0003800000 */
.L_x_150:
        /* <DEDUP_REMOVED lines=10> */
.L_x_153:
[----:B------:R-:W-:Y:S05]  /*5040*/  BSYNC B1 ;  /* 0x0000000000017941 */ /* 0x000fea0003800000 */
.L_x_152:
        /* <DEDUP_REMOVED lines=9> */
.L_x_155:
[----:B------:R-:W-:Y:S05]  /*50e0*/  BSYNC B1 ;  /* 0x0000000000017941 */ /* 0x000fea0003800000 */
.L_x_154:
        /* <DEDUP_REMOVED lines=9> */
.L_x_157:
[----:B------:R-:W-:Y:S05]  /*5180*/  BSYNC B1 ;  /* 0x0000000000017941 */ /* 0x000fea0003800000 */
.L_x_156:
        /* <DEDUP_REMOVED lines=10> */
.L_x_159:
[----:B------:R-:W-:Y:S05]  /*5230*/  BSYNC B1 ;  /* 0x0000000000017941 */ /* 0x000fea0003800000 */
.L_x_158:
        /* <DEDUP_REMOVED lines=10> */
.L_x_161:
[----:B------:R-:W-:Y:S05]  /*52e0*/  BSYNC B1 ;  /* 0x0000000000017941 */ /* 0x000fea0003800000 */
.L_x_160:
        /* <DEDUP_REMOVED lines=9> */
.L_x_163:
[----:B------:R-:W-:Y:S05]  /*5380*/  BSYNC B1 ;  /* 0x0000000000017941 */ /* 0x000fea0003800000 */
.L_x_162:
        /* <DEDUP_REMOVED lines=9> */
.L_x_165:
[----:B------:R-:W-:Y:S05]  /*5420*/  BSYNC B1 ;  /* 0x0000000000017941 */ /* 0x000fea0003800000 */
.L_x_164:
        /* <DEDUP_REMOVED lines=10> */
.L_x_167:
[----:B------:R-:W-:Y:S05]  /*54d0*/  BSYNC B1 ;  /* 0x0000000000017941 */ /* 0x000fea0003800000 */
.L_x_166:
        /* <DEDUP_REMOVED lines=10> */
.L_x_169:
[----:B------:R-:W-:Y:S05]  /*5580*/  BSYNC B1 ;  /* 0x0000000000017941 */ /* 0x000fea0003800000 */
.L_x_168:
        /* <DEDUP_REMOVED lines=9> */
.L_x_171:
[----:B------:R-:W-:Y:S05]  /*5620*/  BSYNC B1 ;  /* 0x0000000000017941 */ /* 0x000fea0003800000 */
.L_x_170:
        /* <DEDUP_REMOVED lines=9> */
.L_x_173:
[----:B------:R-:W-:Y:S05]  /*56c0*/  BSYNC B1 ;  /* 0x0000000000017941 */ /* 0x000fea0003800000 */
.L_x_172:
        /* <DEDUP_REMOVED lines=10> */
.L_x_175:
[----:B------:R-:W-:Y:S05]  /*5770*/  BSYNC B1 ;  /* 0x0000000000017941 */ /* 0x000fea0003800000 */
.L_x_174:
        /* <DEDUP_REMOVED lines=10> */
.L_x_177:
[----:B------:R-:W-:Y:S05]  /*5820*/  BSYNC B1 ;  /* 0x0000000000017941 */ /* 0x000fea0003800000 */
.L_x_176:
        /* <DEDUP_REMOVED lines=9> */
.L_x_179:
[----:B------:R-:W-:Y:S05]  /*58c0*/  BSYNC B1 ;  /* 0x0000000000017941 */ /* 0x000fea0003800000 */
.L_x_178:
        /* <DEDUP_REMOVED lines=9> */
.L_x_181:
[----:B------:R-:W-:Y:S05]  /*5960*/  BSYNC B1 ;  /* 0x0000000000017941 */ /* 0x000fea0003800000 */
.L_x_180:
        /* <DEDUP_REMOVED lines=10> */
.L_x_183:
[----:B------:R-:W-:Y:S05]  /*5a10*/  BSYNC B1 ;  /* 0x0000000000017941 */ /* 0x000fea0003800000 */
.L_x_182:
        /* <DEDUP_REMOVED lines=10> */
.L_x_185:
[----:B------:R-:W-:Y:S05]  /*5ac0*/  BSYNC B1 ;  /* 0x0000000000017941 */ /* 0x000fea0003800000 */
.L_x_184:
        /* <DEDUP_REMOVED lines=9> */
.L_x_187:
[----:B------:R-:W-:Y:S05]  /*5b60*/  BSYNC B1 ;  /* 0x0000000000017941 */ /* 0x000fea0003800000 */
.L_x_186:
        /* <DEDUP_REMOVED lines=9> */
.L_x_189:
[----:B------:R-:W-:Y:S05]  /*5c00*/  BSYNC B1 ;  /* 0x0000000000017941 */ /* 0x000fea0003800000 */
.L_x_188:
        /* <DEDUP_REMOVED lines=10> */
.L_x_191:
[----:B------:R-:W-:Y:S05]  /*5cb0*/  BSYNC B1 ;  /* 0x0000000000017941 */ /* 0x000fea0003800000 */
.L_x_190:
        /* <DEDUP_REMOVED lines=10> */
.L_x_193:
[----:B------:R-:W-:Y:S05]  /*5d60*/  BSYNC B1 ;  /* 0x0000000000017941 */ /* 0x000fea0003800000 */
.L_x_192:
        /* <DEDUP_REMOVED lines=9> */
.L_x_195:
[----:B------:R-:W-:Y:S05]  /*5e00*/  BSYNC B1 ;  /* 0x0000000000017941 */ /* 0x000fea0003800000 */
.L_x_194:
        /* <DEDUP_REMOVED lines=9> */
.L_x_197:
[----:B------:R-:W-:Y:S05]  /*5ea0*/  BSYNC B1 ;  /* 0x0000000000017941 */ /* 0x000fea0003800000 */
.L_x_196:
        /* <DEDUP_REMOVED lines=10> */
.L_x_199:
[----:B------:R-:W-:Y:S05]  /*5f50*/  BSYNC B1 ;  /* 0x0000000000017941 */ /* 0x000fea0003800000 */
.L_x_198:
        /* <DEDUP_REMOVED lines=10> */
.L_x_201:
[----:B------:R-:W-:Y:S05]  /*6000*/  BSYNC B1 ;  /* 0x0000000000017941 */ /* 0x000fea0003800000 */
.L_x_200:
        /* <DEDUP_REMOVED lines=9> */
.L_x_203:
[----:B------:R-:W-:Y:S05]  /*60a0*/  BSYNC B1 ;  /* 0x0000000000017941 */ /* 0x000fea0003800000 */
.L_x_202:
        /* <DEDUP_REMOVED lines=9> */
.L_x_205:
[----:B------:R-:W-:Y:S05]  /*6140*/  BSYNC B1 ;  /* 0x0000000000017941 */ /* 0x000fea0003800000 */
.L_x_204:
        /* <DEDUP_REMOVED lines=10> */
.L_x_207:
[----:B------:R-:W-:Y:S05]  /*61f0*/  BSYNC B1 ;  /* 0x0000000000017941 */ /* 0x000fea0003800000 */
.L_x_206:
        /* <DEDUP_REMOVED lines=10> */
.L_x_209:
[----:B------:R-:W-:Y:S05]  /*62a0*/  BSYNC B1 ;  /* 0x0000000000017941 */ /* 0x000fea0003800000 */
.L_x_208:
        /* <DEDUP_REMOVED lines=9> */
.L_x_211:
[----:B------:R-:W-:Y:S05]  /*6340*/  BSYNC B1 ;  /* 0x0000000000017941 */ /* 0x000fea0003800000 */
.L_x_210:
        /* <DEDUP_REMOVED lines=9> */
.L_x_213:
[----:B------:R-:W-:Y:S05]  /*63e0*/  BSYNC B1 ;  /* 0x0000000000017941 */ /* 0x000fea0003800000 */
.L_x_212:
        /* <DEDUP_REMOVED lines=10> */
.L_x_215:
[----:B------:R-:W-:Y:S05]  /*6490*/  BSYNC B1 ;  /* 0x0000000000017941 */ /* 0x000fea0003800000 */
.L_x_214:
        /* <DEDUP_REMOVED lines=10> */
.L_x_217:
[----:B------:R-:W-:Y:S05]  /*6540*/  BSYNC B1 ;  /* 0x0000000000017941 */ /* 0x000fea0003800000 */
.L_x_216:
        /* <DEDUP_REMOVED lines=9> */
.L_x_219:
[----:B------:R-:W-:Y:S05]  /*65e0*/  BSYNC B1 ;  /* 0x0000000000017941 */ /* 0x000fea0003800000 */
.L_x_218:
        /* <DEDUP_REMOVED lines=9> */
.L_x_221:
[----:B------:R-:W-:Y:S05]  /*6680*/  BSYNC B1 ;  /* 0x0000000000017941 */ /* 0x000fea0003800000 */
.L_x_220:
        /* <DEDUP_REMOVED lines=10> */
.L_x_223:
[----:B------:R-:W-:Y:S05]  /*6730*/  BSYNC B1 ;  /* 0x0000000000017941 */ /* 0x000fea0003800000 */
.L_x_222:
        /* <DEDUP_REMOVED lines=10> */
.L_x_225:
[----:B------:R-:W-:Y:S05]  /*67e0*/  BSYNC B1 ;  /* 0x0000000000017941 */ /* 0x000fea0003800000 */
.L_x_224:
        /* <DEDUP_REMOVED lines=9> */
.L_x_227:
[----:B------:R-:W-:Y:S05]  /*6880*/  BSYNC B1 ;  /* 0x0000000000017941 */ /* 0x000fea0003800000 */
.L_x_226:
        /* <DEDUP_REMOVED lines=9> */
.L_x_229:
[----:B------:R-:W-:Y:S05]  /*6920*/  BSYNC B1 ;  /* 0x0000000000017941 */ /* 0x000fea0003800000 */
.L_x_228:
        /* <DEDUP_REMOVED lines=10> */
.L_x_231:
[----:B------:R-:W-:Y:S05]  /*69d0*/  BSYNC B1 ;  /* 0x0000000000017941 */ /* 0x000fea0003800000 */
.L_x_230:
        /* <DEDUP_REMOVED lines=10> */
.L_x_233:
[----:B------:R-:W-:Y:S05]  /*6a80*/  BSYNC B1 ;  /* 0x0000000000017941 */ /* 0x000fea0003800000 */
.L_x_232:
        /* <DEDUP_REMOVED lines=9> */
.L_x_235:
[----:B------:R-:W-:Y:S05]  /*6b20*/  BSYNC B1 ;  /* 0x0000000000017941 */ /* 0x000fea0003800000 */
.L_x_234:
        /* <DEDUP_REMOVED lines=9> */
.L_x_237:
[----:B------:R-:W-:Y:S05]  /*6bc0*/  BSYNC B1 ;  /* 0x0000000000017941 */ /* 0x000fea0003800000 */
.L_x_236:
        /* <DEDUP_REMOVED lines=10> */
.L_x_239:
[----:B------:R-:W-:Y:S05]  /*6c70*/  BSYNC B1 ;  /* 0x0000000000017941 */ /* 0x000fea0003800000 */
.L_x_238:
        /* <DEDUP_REMOVED lines=10> */
.L_x_241:
[----:B------:R-:W-:Y:S05]  /*6d20*/  BSYNC B1 ;  /* 0x0000000000017941 */ /* 0x000fea0003800000 */
.L_x_240:
        /* <DEDUP_REMOVED lines=9> */
.L_x_243:
[----:B------:R-:W-:Y:S05]  /*6dc0*/  BSYNC B1 ;  /* 0x0000000000017941 */ /* 0x000fea0003800000 */
.L_x_242:
        /* <DEDUP_REMOVED lines=9> */
.L_x_245:
[----:B------:R-:W-:Y:S05]  /*6e60*/  BSYNC B1 ;  /* 0x0000000000017941 */ /* 0x000fea0003800000 */
.L_x_244:
        /* <DEDUP_REMOVED lines=10> */
.L_x_247:
[----:B------:R-:W-:Y:S05]  /*6f10*/  BSYNC B1 ;  /* 0x0000000000017941 */ /* 0x000fea0003800000 */
.L_x_246:
        /* <DEDUP_REMOVED lines=10> */
.L_x_249:
[----:B------:R-:W-:Y:S05]  /*6fc0*/  BSYNC B1 ;  /* 0x0000000000017941 */ /* 0x000fea0003800000 */
.L_x_248:
        /* <DEDUP_REMOVED lines=9> */
.L_x_251:
[----:B------:R-:W-:Y:S05]  /*7060*/  BSYNC B1 ;  /* 0x0000000000017941 */ /* 0x000fea0003800000 */
.L_x_250:
        /* <DEDUP_REMOVED lines=9> */
.L_x_253:
[----:B------:R-:W-:Y:S05]  /*7100*/  BSYNC B1 ;  /* 0x0000000000017941 */ /* 0x000fea0003800000 */
.L_x_252:
        /* <DEDUP_REMOVED lines=10> */
.L_x_255:
[----:B------:R-:W-:Y:S05]  /*71b0*/  BSYNC B1 ;  /* 0x0000000000017941 */ /* 0x000fea0003800000 */
.L_x_254:
        /* <DEDUP_REMOVED lines=10> */
.L_x_257:
[----:B------:R-:W-:Y:S05]  /*7260*/  BSYNC B1 ;  /* 0x0000000000017941 */ /* 0x000fea0003800000 */
.L_x_256:
        /* <DEDUP_REMOVED lines=9> */
.L_x_259:
[----:B------:R-:W-:Y:S05]  /*7300*/  BSYNC B1 ;  /* 0x0000000000017941 */ /* 0x000fea0003800000 */
.L_x_258:
        /* <DEDUP_REMOVED lines=9> */
.L_x_261:
[----:B------:R-:W-:Y:S05]  /*73a0*/  BSYNC B1 ;  /* 0x0000000000017941 */ /* 0x000fea0003800000 */
.L_x_260:
        /* <DEDUP_REMOVED lines=10> */
.L_x_263:
[----:B------:R-:W-:Y:S05]  /*7450*/  BSYNC B1 ;  /* 0x0000000000017941 */ /* 0x000fea0003800000 */
.L_x_262:
        /* <DEDUP_REMOVED lines=10> */
.L_x_265:
[----:B------:R-:W-:Y:S05]  /*7500*/  BSYNC B1 ;  /* 0x0000000000017941 */ /* 0x000fea0003800000 */
.L_x_264:
        /* <DEDUP_REMOVED lines=9> */
.L_x_267:
[----:B------:R-:W-:Y:S05]  /*75a0*/  BSYNC B1 ;  /* 0x0000000000017941 */ /* 0x000fea0003800000 */
.L_x_266:
        /* <DEDUP_REMOVED lines=9> */
.L_x_269:
[----:B------:R-:W-:Y:S05]  /*7640*/  BSYNC B1 ;  /* 0x0000000000017941 */ /* 0x000fea0003800000 */
.L_x_268:
        /* <DEDUP_REMOVED lines=10> */
.L_x_271:
[----:B------:R-:W-:Y:S05]  /*76f0*/  BSYNC B1 ;  /* 0x0000000000017941 */ /* 0x000fea0003800000 */
.L_x_270:
        /* <DEDUP_REMOVED lines=10> */
.L_x_273:
[----:B------:R-:W-:Y:S05]  /*77a0*/  BSYNC B1 ;  /* 0x0000000000017941 */ /* 0x000fea0003800000 */
.L_x_272:
        /* <DEDUP_REMOVED lines=9> */
.L_x_275:
[----:B------:R-:W-:Y:S05]  /*7840*/  BSYNC B1 ;  /* 0x0000000000017941 */ /* 0x000fea0003800000 */
.L_x_274:
        /* <DEDUP_REMOVED lines=9> */
.L_x_277:
[----:B------:R-:W-:Y:S05]  /*78e0*/  BSYNC B1 ;  /* 0x0000000000017941 */ /* 0x000fea0003800000 */
.L_x_276:
        /* <DEDUP_REMOVED lines=10> */
.L_x_279:
[----:B------:R-:W-:Y:S05]  /*7990*/  BSYNC B1 ;  /* 0x0000000000017941 */ /* 0x000fea0003800000 */
.L_x_278:
        /* <DEDUP_REMOVED lines=10> */
.L_x_281:
[----:B------:R-:W-:Y:S05]  /*7a40*/  BSYNC B1 ;  /* 0x0000000000017941 */ /* 0x000fea0003800000 */
.L_x_280:
[----:B01--45:R-:W-:Y:S01]  /*7a50*/  HADD2.F32 R7, -RZ, R22.H0_H0 ;  /* 0x20000016ff077230 */ /* 0x033fe20000004100 */
        /* <DEDUP_REMOVED lines=8> */
.L_x_283:
[----:B------:R-:W-:Y:S05]  /*7ae0*/  BSYNC B1 ;  /* 0x0000000000017941 */ /* 0x000fea0003800000 */
.L_x_282:
[----:B0----5:R-:W-:Y:S01]  /*7af0*/  HADD2.F32 R5, -RZ, R22.H0_H0 ;  /* 0x20000016ff057230 */ /* 0x021fe20000004100 */
[----:B------:R-:W-:Y:S01]  /*7b00*/  ISETP.GT.AND P0, PT, R3, 0x8, P0 ;  /* 0x000000080300780c */ /* 0x000fe20000704270 */
[----:B------:R-:W-:Y:S01]  /*7b10*/  @P1 IMAD.MOV.U32 R4, RZ, RZ, R10 ;  /* 0x000000ffff041224 */ /* 0x000fe200078e000a */
[----:B------:R-:W-:Y:S02]  /*7b20*/  BSSY B1, `(.L_x_284) ;  /* 0x0000009000017945 */ /* 0x000fe40003800000 */
[----:B------:R-:W-:-:S04]  /*7b30*/  FMUL R5, R5, R152 ;  /* 0x0000009805057220 */ /* 0x000fc80000400000 */
[----:B------:R-:W-:-:S05]  /*7b40*/  FFMA R5, R150, R153, R5 ;  /* 0x0000009996057223 */ /* 0x000fca0000000005 */
[----:B------:R-:W-:-:S04]  /*7b50*/  F2FP.F16.F32.PACK_AB R5, RZ, R5 ;  /* 0x00000005ff05723e */ /* 0x000fc800000000ff */
[----:B------:R-:W-:Y:S01]  /*7b60*/  PRMT R2, R5, 0x7610, R2 ;  /* 0x0000761005027816 */ /* 0x000fe20000000002 */
[----:B------:R-:W-:-:S05]  /*7b70*/  @P1 IMAD.MOV.U32 R5, RZ, RZ, R11 ;  /* 0x000000ffff051224 */ /* 0x000fca00078e000b */
[----:B------:R0:W-:Y:S01]  /*7b80*/  @P1 STG.E.U16 desc[UR36][R4.64+0x1f0], R2 ;  /* 0x0001f00204001986 */ /* 0x0001e2000c101524 */
[----:B------:R-:W-:Y:S05]  /*7b90*/  @!P0 BRA `(.L_x_285) ;  /* 0x0000000000048947 */ /* 0x000fea0003800000 */
[----:B------:R4:W5:Y:S02]  /*7ba0*/  LDG.E.LTC128B.U16 R22, desc[UR36][R8.64+0x1f2] ;  /* 0x0001f22408167981 */ /* 0x000964000c1e1520 */
.L_x_285:
[----:B------:R-:W-:Y:S05]  /*7bb0*/  BSYNC B1 ;  /* 0x0000000000017941 */ /* 0x000fea0003800000 */
.L_x_284:
[----:B------:R-:W-:Y:S05]  /*7bc0*/  @!P0 BRA `(.L_x_286) ;  /* 0x0000002400488947 */ /* 0x000fea0003800000 */
[----:B-----5:R-:W-:-:S05]  /*7bd0*/  HADD2.F32 R3, -RZ, R22.H0_H0 ;  /* 0x20000016ff037230 */ /* 0x020fca0000004100 */
[----:B------:R-:W-:-:S04]  /*7be0*/  FMUL R0, R3, R152 ;  /* 0x0000009803007220 */ /* 0x000fc80000400000 */
[----:B------:R-:W-:-:S05]  /*7bf0*/  FFMA R0, R151, R153, R0 ;  /* 0x0000009997007223 */ /* 0x000fca0000000000 */
[----:B------:R-:W-:-:S05]  /*7c00*/  F2FP.F16.F32.PACK_AB R0, RZ, R0 ;  /* 0x00000000ff00723e */ /* 0x000fca00000000ff */
[----:B------:R0:W-:Y:S01]  /*7c10*/  STG.E.U16 desc[UR36][R10.64+0x1f2], R0 ;  /* 0x0001f2000a007986 */ /* 0x0001e2000c101524 */
[----:B------:R-:W-:Y:S05]  /*7c20*/  BRA `(.L_x_286) ;  /* 0x0000002400307947 */ /* 0x000fea0003800000 */
.L_x_33:
[----:B------:R-:W-:Y:S01]  /*7c30*/  ISETP.GT.AND P0, PT, R0, 0x1, PT ;  /* 0x000000010000780c */ /* 0x000fe20003f04270 */
[----:B------:R-:W-:Y:S01]  /*7c40*/  ULDC.64 UR4, c[0x0][0x5c0] ;  /* 0x0001700000047ab9 */ /* 0x000fe20000000a00 */
[-C--:B------:R-:W-:Y:S01]  /*7c50*/  FMUL R24, R24, R153.reuse ;  /* 0x0000009918187220 */ /* 0x080fe20000400000 */
[-C--:B------:R-:W-:Y:S01]  /*7c60*/  FMUL R25, R25, R153.reuse ;  /* 0x0000009919197220 */ /* 0x080fe20000400000 */
[----:B------:R-:W-:Y:S01]  /*7c70*/  ISETP.GT.AND P3, PT, R3, RZ, P0 ;  /* 0x000000ff0300720c */ /* 0x000fe20000764270 */
[-C--:B------:R-:W-:Y:S01]  /*7c80*/  FMUL R26, R26, R153.reuse ;  /* 0x000000991a1a7220 */ /* 0x080fe20000400000 */
[----:B------:R-:W-:Y:S01]  /*7c90*/  LEA R4, P4, R6, UR4, 0x1 ;  /* 0x0000000406047c11 */ /* 0x000fe2000f8808ff */
[-C--:B------:R-:W-:Y:S01]  /*7ca0*/  FMUL R27, R27, R153.reuse ;  /* 0x000000991b1b7220 */ /* 0x080fe20000400000 */
[----:B------:R-:W-:Y:S01]  /*7cb0*/  F2FP.F16.F32.PACK_AB R24, RZ, R24 ;  /* 0x00000018ff18723e */ /* 0x000fe200000000ff */
[-C--:B------:R-:W-:Y:S01]  /*7cc0*/  FMUL R28, R28, R153.reuse ;  /* 0x000000991c1c7220 */ /* 0x080fe20000400000 */
[----:B------:R-:W-:Y:S01]  /*7cd0*/  LEA.HI.X R5, R6, UR5, R179, 0x1, P4 ;  /* 0x0000000506057c11 */ /* 0x000fe2000a0f0cb3 */
[----:B------:R-:W-:Y:S01]  /*7ce0*/  FMUL R29, R29, R153 ;  /* 0x000000991d1d7220 */ /* 0x000fe20000400000 */
[----:B------:R-:W-:Y:S01]  /*7cf0*/  F2FP.F16.F32.PACK_AB R25, RZ, R25 ;  /* 0x00000019ff19723e */ /* 0x000fe200000000ff */
[-C--:B------:R-:W-:Y:S01]  /*7d00*/  FMUL R30, R30, R153.reuse ;  /* 0x000000991e1e7220 */ /* 0x080fe20000400000 */
[----:B------:R-:W-:Y:S01]  /*7d10*/  SHF.L.U64.HI R11, R10, 0x4, R11 ;  /* 0x000000040a0b7819 */ /* 0x000fe2000001020b */
[----:B------:R-:W-:Y:S01]  /*7d20*/  @P1 STG.E.U16 desc[UR36][R4.64], R24 ;  /* 0x0000001804001986 */ /* 0x000fe2000c101524 */
[----:B------:R-:W-:Y:S01]  /*7d30*/  ISETP.GT.AND P1, PT, R0, 0x8, PT ;  /* 0x000000080000780c */ /* 0x000fe20003f24270 */
[-C--:B------:R-:W-:Y:S01]  /*7d40*/  FMUL R31, R31, R153.reuse ;  /* 0x000000991f1f7220 */ /* 0x080fe20000400000 */
[C---:B------:R-:W-:Y:S01]  /*7d50*/  ISETP.GT.AND P4, PT, R3.reuse, 0x8, P0 ;  /* 0x000000080300780c */ /* 0x040fe20000784270 */
[----:B------:R-:W-:Y:S01]  /*7d60*/  @P3 STG.E.U16 desc[UR36][R4.64+0x2], R25 ;  /* 0x0000021904003986 */ /* 0x000fe2000c101524 */
[----:B------:R-:W-:Y:S01]  /*7d70*/  LEA R6, P3, R10, R4, 0x4 ;  /* 0x000000040a067211 */ /* 0x000fe200078620ff */
[-C--:B------:R-:W-:Y:S01]  /*7d80*/  FMUL R32, R32, R153.reuse ;  /* 0x0000009920207220 */ /* 0x080fe20000400000 */
[----:B------:R-:W-:Y:S01]  /*7d90*/  ISETP.GT.AND P2, PT, R3, 0x8, P2 ;  /* 0x000000080300780c */ /* 0x000fe20001744270 */
[-C--:B------:R-:W-:Y:S01]  /*7da0*/  FMUL R33, R33, R153.reuse ;  /* 0x0000009921217220 */ /* 0x080fe20000400000 */
[----:B------:R-:W-:Y:S01]  /*7db0*/  ISETP.GT.AND P0, PT, R0, 0x9, PT ;  /* 0x000000090000780c */ /* 0x000fe20003f04270 */
[----:B------:R-:W-:Y:S01]  /*7dc0*/  IMAD.X R7, R11, 0x1, R5, P3 ;  /* 0x000000010b077824 */ /* 0x000fe200018e0605 */
[C---:B------:R-:W-:Y:S01]  /*7dd0*/  ISETP.GT.AND P5, PT, R3.reuse, RZ, P1 ;  /* 0x000000ff0300720c */ /* 0x040fe20000fa4270 */
[-C--:B------:R-:W-:Y:S01]  /*7de0*/  FMUL R34, R34, R153.reuse ;  /* 0x0000009922227220 */ /* 0x080fe20000400000 */
[----:B------:R-:W-:Y:S01]  /*7df0*/  ISETP.GT.AND P3, PT, R3, RZ, P0 ;  /* 0x000000ff0300720c */ /* 0x000fe20000764270 */
[-C--:B------:R-:W-:Y:S01]  /*7e00*/  FMUL R35, R35, R153.reuse ;  /* 0x0000009923237220 */ /* 0x080fe20000400000 */
[----:B------:R-:W-:Y:S01]  /*7e10*/  F2FP.F16.F32.PACK_AB R26, RZ, R26 ;  /* 0x0000001aff1a723e */ /* 0x000fe200000000ff */
[----:B------:R-:W-:Y:S01]  /*7e20*/  FMUL R36, R36, R153 ;  /* 0x0000009924247220 */ /* 0x000fe20000400000 */
[----:B------:R-:W-:Y:S01]  /*7e30*/  F2FP.F16.F32.PACK_AB R27, RZ, R27 ;  /* 0x0000001bff1b723e */ /* 0x000fe200000000ff */
[----:B------:R-:W-:Y:S01]  /*7e40*/  FMUL R37, R37, R153 ;  /* 0x0000009925257220 */ /* 0x000fe20000400000 */
[----:B------:R-:W-:Y:S01]  /*7e50*/  F2FP.F16.F32.PACK_AB R28, RZ, R28 ;  /* 0x0000001cff1c723e */ /* 0x000fe200000000ff */
[----:B------:R-:W-:Y:S01]  /*7e60*/  @P2 STG.E.U16 desc[UR36][R6.64], R26 ;  /* 0x0000001a06002986 */ /* 0x000fe2000c101524 */
[----:B------:R-:W-:Y:S01]  /*7e70*/  F2FP.F16.F32.PACK_AB R29, RZ, R29 ;  /* 0x0000001dff1d723e */ /* 0x000fe200000000ff */
[-C--:B------:R-:W-:Y:S01]  /*7e80*/  FMUL R38, R38, R153.reuse ;  /* 0x0000009926267220 */ /* 0x080fe20000400000 */
[----:B------:R-:W-:Y:S01]  /*7e90*/  ISETP.GT.AND P2, PT, R3, 0x8, P1 ;  /* 0x000000080300780c */ /* 0x000fe20000f44270 */
[----:B------:R-:W-:Y:S01]  /*7ea0*/  @P4 STG.E.U16 desc[UR36][R6.64+0x2], R27 ;  /* 0x0000021b06004986 */ /* 0x000fe2000c101524 */
[----:B------:R-:W-:Y:S01]  /*7eb0*/  ISETP.GT.AND P1, PT, R0, 0x10, PT ;  /* 0x000000100000780c */ /* 0x000fe20003f24270 */
[-C--:B------:R-:W-:Y:S01]  /*7ec0*/  FMUL R39, R39, R153.reuse ;  /* 0x0000009927277220 */ /* 0x080fe20000400000 */
[----:B------:R-:W-:Y:S01]  /*7ed0*/  F2FP.F16.F32.PACK_AB R30, RZ, R30 ;  /* 0x0000001eff1e723e */ /* 0x000fe200000000ff */
[----:B------:R-:W-:Y:S01]  /*7ee0*/  @P5 STG.E.U16 desc[UR36][R4.64+0x10], R28 ;  /* 0x0000101c04005986 */ /* 0x000fe2000c101524 */
[C---:B------:R-:W-:Y:S01]  /*7ef0*/  ISETP.GT.AND P4, PT, R3.reuse, RZ, P1 ;  /* 0x000000ff0300720c */ /* 0x040fe20000f84270 */
[----:B------:R-:W-:Y:S01]  /*7f00*/  FMUL R40, R40, R153 ;  /* 0x0000009928287220 */ /* 0x000fe20000400000 */
[----:B------:R-:W-:Y:S01]  /*7f10*/  F2FP.F16.F32.PACK_AB R31, RZ, R31 ;  /* 0x0000001fff1f723e */ /* 0x000fe200000000ff */
[----:B------:R-:W-:Y:S01]  /*7f20*/  @P3 STG.E.U16 desc[UR36][R4.64+0x12], R29 ;  /* 0x0000121d04003986 */ /* 0x000fe2000c101524 */
[----:B------:R-:W-:Y:S01]  /*7f30*/  ISETP.GT.AND P3, PT, R3, 0x8, P0 ;  /* 0x000000080300780c */ /* 0x000fe20000764270 */
[-C--:B------:R-:W-:Y:S01]  /*7f40*/  FMUL R41, R41, R153.reuse ;  /* 0x0000009929297220 */ /* 0x080fe20000400000 */
[----:B------:R-:W-:Y:S01]  /*7f50*/  ISETP.GT.AND P0, PT, R0, 0x11, PT ;  /* 0x000000110000780c */ /* 0x000fe20003f04270 */
[----:B------:R-:W-:Y:S01]  /*7f60*/  @P2 STG.E.U16 desc[UR36][R6.64+0x10], R30 ;  /* 0x0000101e06002986 */ /* 0x000fe2000c101524 */
[----:B------:R-:W-:Y:S01]  /*7f70*/  F2FP.F16.F32.PACK_AB R32, RZ, R32 ;  /* 0x00000020ff20723e */ /* 0x000fe200000000ff */
[-C--:B------:R-:W-:Y:S01]  /*7f80*/  FMUL R42, R42, R153.reuse ;  /* 0x000000992a2a7220 */ /* 0x080fe20000400000 */
[----:B------:R-:W-:Y:S01]  /*7f90*/  ISETP.GT.AND P5, PT, R3, RZ, P0 ;  /* 0x000000ff0300720c */ /* 0x000fe200007a4270 */
[-C--:B------:R-:W-:Y:S01]  /*7fa0*/  FMUL R43, R43, R153.reuse ;  /* 0x000000992b2b7220 */ /* 0x080fe20000400000 */
[----:B------:R-:W-:Y:S01]  /*7fb0*/  ISETP.GT.AND P2, PT, R3, 0x8, P1 ;  /* 0x000000080300780c */ /* 0x000fe20000f44270 */
[-C--:B------:R-:W-:Y:S01]  /*7fc0*/  FMUL R44, R44, R153.reuse ;  /* 0x000000992c2c7220 */ /* 0x080fe20000400000 */
[----:B------:R-:W-:Y:S01]  /*7fd0*/  ISETP.GT.AND P1, PT, R0, 0x18, PT ;  /* 0x000000180000780c */ /* 0x000fe20003f24270 */
[----:B------:R-:W-:Y:S01]  /*7fe0*/  FMUL R45, R45, R153 ;  /* 0x000000992d2d7220 */ /* 0x000fe20000400000 */
[----:B------:R-:W-:Y:S01]  /*7ff0*/  F2FP.F16.F32.PACK_AB R33, RZ, R33 ;  /* 0x00000021ff21723e */ /* 0x000fe200000000ff */
[----:B------:R-:W-:Y:S01]  /*8000*/  @P3 STG.E.U16 desc[UR36][R6.64+0x12], R31 ;  /* 0x0000121f06003986 */ /* 0x000fe2000c101524 */
[C---:B------:R-:W-:Y:S01]  /*8010*/  ISETP.GT.AND P3, PT, R3.reuse, 0x8, P0 ;  /* 0x000000080300780c */ /* 0x040fe20000764270 */
[-C--:B------:R-:W-:Y:S01]  /*8020*/  FMUL R46, R46, R153.reuse ;  /* 0x000000992e2e7220 */ /* 0x080fe20000400000 */
[----:B------:R-:W-:Y:S01]  /*8030*/  ISETP.GT.AND P0, PT, R0, 0x19, PT ;  /* 0x000000190000780c */ /* 0x000fe20003f04270 */
[----:B------:R-:W-:Y:S01]  /*8040*/  @P4 STG.E.U16 desc[UR36][R4.64+0x20], R32 ;  /* 0x0000202004004986 */ /* 0x000fe2000c101524 */
[----:B------:R-:W-:Y:S01]  /*8050*/  ISETP.GT.AND P4, PT, R3, RZ, P1 ;  /* 0x000000ff0300720c */ /* 0x000fe20000f84270 */
[-C--:B------:R-:W-:Y:S01]  /*8060*/  FMUL R47, R47, R153.reuse ;  /* 0x000000992f2f7220 */ /* 0x080fe20000400000 */
[----:B------:R-:W-:Y:S01]  /*8070*/  F2FP.F16.F32.PACK_AB R34, RZ, R34 ;  /* 0x00000022ff22723e */ /* 0x000fe200000000ff */
[----:B------:R-:W-:Y:S01]  /*8080*/  @P5 STG.E.U16 desc[UR36][R4.64+0x22], R33 ;  /* 0x0000222104005986 */ /* 0x000fe2000c101524 */
[----:B------:R-:W-:Y:S01]  /*8090*/  ISETP.GT.AND P5, PT, R3, RZ, P0 ;  /* 0x000000ff0300720c */ /* 0x000fe200007a4270 */
[----:B------:R-:W-:Y:S01]  /*80a0*/  FMUL R48, R48, R153 ;  /* 0x0000009930307220 */ /* 0x000fe20000400000 */
[----:B------:R-:W-:Y:S01]  /*80b0*/  F2FP.F16.F32.PACK_AB R35, RZ, R35 ;  /* 0x00000023ff23723e */ /* 0x000fe200000000ff */
[----:B------:R-:W-:Y:S01]  /*80c0*/  @P2 STG.E.U16 desc[UR36][R6.64+0x20], R34 ;  /* 0x0000202206002986 */ /* 0x000fe2000c101524 */
[----:B------:R-:W-:Y:S01]  /*80d0*/  F2FP.F16.F32.PACK_AB R36, RZ, R36 ;  /* 0x00000024ff24723e */ /* 0x000fe200000000ff */
[-C--:B------:R-:W-:Y:S01]  /*80e0*/  FMUL R49, R49, R153.reuse ;  /* 0x0000009931317220 */ /* 0x080fe20000400000 */
[C---:B------:R-:W-:Y:S01]  /*80f0*/  ISETP.GT.AND P2, PT, R3.reuse, 0x8, P1 ;  /* 0x000000080300780c */ /* 0x040fe20000f44270 */
[----:B------:R-:W-:Y:S01]  /*8100*/  @P3 STG.E.U16 desc[UR36][R6.64+0x22], R35 ;  /* 0x0000222306003986 */ /* 0x000fe2000c101524 */
[----:B------:R-:W-:Y:S01]  /*8110*/  ISETP.GT.AND P1, PT, R0, 0x20, PT ;  /* 0x000000200000780c */ /* 0x000fe20003f24270 */
[----:B------:R-:W-:Y:S01]  /*8120*/  FMUL R50, R50, R153 ;  /* 0x0000009932327220 */ /* 0x000fe20000400000 */
[----:B------:R-:W-:Y:S01]  /*8130*/  F2FP.F16.F32.PACK_AB R37, RZ, R37 ;  /* 0x00000025ff25723e */ /* 0x000fe200000000ff */
[----:B------:R-:W-:Y:S01]  /*8140*/  @P4 STG.E.U16 desc[UR36][R4.64+0x30], R36 ;  /* 0x0000302404004986 */ /* 0x000fe2000c101524 */
[----:B------:R-:W-:Y:S01]  /*8150*/  ISETP.GT.AND P3, PT, R3, 0x8, P0 ;  /* 0x000000080300780c */ /* 0x000fe20000764270 */
[-C--:B------:R-:W-:Y:S01]  /*8160*/  FMUL R51, R51, R153.reuse ;  /* 0x0000009933337220 */ /* 0x080fe20000400000 */
[----:B------:R-:W-:Y:S01]  /*8170*/  ISETP.GT.AND P0, PT, R0, 0x21, PT ;  /* 0x000000210000780c */ /* 0x000fe20003f04270 */
[----:B------:R-:W-:Y:S01]  /*8180*/  @P5 STG.E.U16 desc[UR36][R4.64+0x32], R37 ;  /* 0x0000322504005986 */ /* 0x000fe2000c101524 */
[----:B------:R-:W-:Y:S01]  /*8190*/  ISETP.GT.AND P4, PT, R3, RZ, P1 ;  /* 0x000000ff0300720c */ /* 0x000fe20000f84270 */
[-C--:B------:R-:W-:Y:S01]  /*81a0*/  FMUL R52, R52, R153.reuse ;  /* 0x0000009934347220 */ /* 0x080fe20000400000 */
[----:B------:R-:W-:Y:S01]  /*81b0*/  F2FP.F16.F32.PACK_AB R38, RZ, R38 ;  /* 0x00000026ff26723e */ /* 0x000fe200000000ff */
[-C--:B------:R-:W-:Y:S01]  /*81c0*/  FMUL R53, R53, R153.reuse ;  /* 0x0000009935357220 */ /* 0x080fe20000400000 */
        /* <DEDUP_REMOVED lines=325> */
[----:B------:R-:W-:Y:S01]  /*9620*/  FMUL R151, R151, R153 ;  /* 0x0000009997977220 */ /* 0x000fe20000400000 */
[----:B------:R-:W-:Y:S01]  /*9630*/  ISETP.GT.AND P2, PT, R3, 0x8, P1 ;  /* 0x000000080300780c */ /* 0x000fe20000f44270 */
[----:B------:R-:W-:Y:S01]  /*9640*/  @P3 STG.E.U16 desc[UR36][R6.64+0x132], R103 ;  /* 0x0001326706003986 */ /* 0x000fe2000c101524 */
[----:B------:R-:W-:-:S02]  /*9650*/  ISETP.GT.AND P1, PT, R0, 0xa8, PT ;  /* 0x000000a80000780c */ /* 0x000fc40003f24270 */
[----:B------:R-:W-:Y:S01]  /*9660*/  F2FP.F16.F32.PACK_AB R105, RZ, R105 ;  /* 0x00000069ff69723e */ /* 0x000fe200000000ff */
[----:B------:R-:W-:Y:S01]  /*9670*/  @P4 STG.E.U16 desc[UR36][R4.64+0x140], R104 ;  /* 0x0001406804004986 */ /* 0x000fe2000c101524 */
[C---:B------:R-:W-:Y:S02]  /*9680*/  ISETP.GT.AND P3, PT, R3.reuse, 0x8, P0 ;  /* 0x000000080300780c */ /* 0x040fe40000764270 */
[----:B------:R-:W-:Y:S01]  /*9690*/  ISETP.GT.AND P0, PT, R0, 0xa9, PT ;  /* 0x000000a90000780c */ /* 0x000fe20003f04270 */
[----:B------:R-:W-:Y:S01]  /*96a0*/  @P5 STG.E.U16 desc[UR36][R4.64+0x142], R105 ;  /* 0x0001426904005986 */ /* 0x000fe2000c101524 */
[C---:B------:R-:W-:Y:S02]  /*96b0*/  ISETP.GT.AND P4, PT, R3.reuse, RZ, P1 ;  /* 0x000000ff0300720c */ /* 0x040fe40000f84270 */
[----:B------:R-:W-:Y:S02]  /*96c0*/  F2FP.F16.F32.PACK_AB R106, RZ, R106 ;  /* 0x0000006aff6a723e */ /* 0x000fe400000000ff */
[----:B------:R-:W-:-:S02]  /*96d0*/  ISETP.GT.AND P5, PT, R3, RZ, P0 ;  /* 0x000000ff0300720c */ /* 0x000fc400007a4270 */
[----:B------:R-:W-:Y:S01]  /*96e0*/  F2FP.F16.F32.PACK_AB R107, RZ, R107 ;  /* 0x0000006bff6b723e */ /* 0x000fe200000000ff */
[----:B------:R-:W-:Y:S01]  /*96f0*/  @P2 STG.E.U16 desc[UR36][R6.64+0x140], R106 ;  /* 0x0001406a06002986 */ /* 0x000fe2000c101524 */
[----:B------:R-:W-:Y:S02]  /*9700*/  F2FP.F16.F32.PACK_AB R108, RZ, R108 ;  /* 0x0000006cff6c723e */ /* 0x000fe400000000ff */
[C---:B------:R-:W-:Y:S01]  /*9710*/  ISETP.GT.AND P2, PT, R3.reuse, 0x8, P1 ;  /* 0x000000080300780c */ /* 0x040fe20000f44270 */
[----:B------:R-:W-:Y:S01]  /*9720*/  @P3 STG.E.U16 desc[UR36][R6.64+0x142], R107 ;  /* 0x0001426b06003986 */ /* 0x000fe2000c101524 */
[----:B------:R-:W-:Y:S02]  /*9730*/  ISETP.GT.AND P1, PT, R0, 0xb0, PT ;  /* 0x000000b00000780c */ /* 0x000fe40003f24270 */
[----:B------:R-:W-:Y:S01]  /*9740*/  F2FP.F16.F32.PACK_AB R109, RZ, R109 ;  /* 0x0000006dff6d723e */ /* 0x000fe200000000ff */
[----:B------:R-:W-:Y:S01]  /*9750*/  @P4 STG.E.U16 desc[UR36][R4.64+0x150], R108 ;  /* 0x0001506c04004986 */ /* 0x000fe2000c101524 */
[----:B------:R-:W-:-:S02]  /*9760*/  ISETP.GT.AND P3, PT, R3, 0x8, P0 ;  /* 0x000000080300780c */ /* 0x000fc40000764270 */
[----:B------:R-:W-:Y:S01]  /*9770*/  ISETP.GT.AND P0, PT, R0, 0xb1, PT ;  /* 0x000000b10000780c */ /* 0x000fe20003f04270 */
[----:B------:R-:W-:Y:S01]  /*9780*/  @P5 STG.E.U16 desc[UR36][R4.64+0x152], R109 ;  /* 0x0001526d04005986 */ /* 0x000fe2000c101524 */
[C---:B------:R-:W-:Y:S02]  /*9790*/  ISETP.GT.AND P4, PT, R3.reuse, RZ, P1 ;  /* 0x000000ff0300720c */ /* 0x040fe40000f84270 */
[----:B------:R-:W-:Y:S02]  /*97a0*/  F2FP.F16.F32.PACK_AB R110, RZ, R110 ;  /* 0x0000006eff6e723e */ /* 0x000fe400000000ff */
[----:B------:R-:W-:Y:S02]  /*97b0*/  ISETP.GT.AND P5, PT, R3, RZ, P0 ;  /* 0x000000ff0300720c */ /* 0x000fe400007a4270 */
[----:B------:R-:W-:Y:S01]  /*97c0*/  F2FP.F16.F32.PACK_AB R111, RZ, R111 ;  /* 0x0000006fff6f723e */ /* 0x000fe200000000ff */
[----:B------:R-:W-:Y:S01]  /*97d0*/  @P2 STG.E.U16 desc[UR36][R6.64+0x150], R110 ;  /* 0x0001506e06002986 */ /* 0x000fe2000c101524 */
[----:B------:R-:W-:-:S02]  /*97e0*/  F2FP.F16.F32.PACK_AB R112, RZ, R112 ;  /* 0x00000070ff70723e */ /* 0x000fc400000000ff */
[C---:B------:R-:W-:Y:S01]  /*97f0*/  ISETP.GT.AND P2, PT, R3.reuse, 0x8, P1 ;  /* 0x000000080300780c */ /* 0x040fe20000f44270 */
[----:B------:R-:W-:Y:S01]  /*9800*/  @P3 STG.E.U16 desc[UR36][R6.64+0x152], R111 ;  /* 0x0001526f06003986 */ /* 0x000fe2000c101524 */
[C---:B------:R-:W-:Y:S02]  /*9810*/  ISETP.GT.AND P1, PT, R0.reuse, 0xb8, PT ;  /* 0x000000b80000780c */ /* 0x040fe40003f24270 */
[----:B------:R-:W-:Y:S01]  /*9820*/  F2FP.F16.F32.PACK_AB R113, RZ, R113 ;  /* 0x00000071ff71723e */ /* 0x000fe200000000ff */
[----:B------:R-:W-:Y:S01]  /*9830*/  @P4 STG.E.U16 desc[UR36][R4.64+0x160], R112 ;  /* 0x0001607004004986 */ /* 0x000fe2000c101524 */
[C---:B------:R-:W-:Y:S02]  /*9840*/  ISETP.GT.AND P3, PT, R3.reuse, 0x8, P0 ;  /* 0x000000080300780c */ /* 0x040fe40000764270 */
[----:B------:R-:W-:Y:S01]  /*9850*/  ISETP.GT.AND P0, PT, R0, 0xb9, PT ;  /* 0x000000b90000780c */ /* 0x000fe20003f04270 */
[----:B------:R-:W-:Y:S01]  /*9860*/  @P5 STG.E.U16 desc[UR36][R4.64+0x162], R113 ;  /* 0x0001627104005986 */ /* 0x000fe2000c101524 */
[----:B------:R-:W-:-:S02]  /*9870*/  ISETP.GT.AND P4, PT, R3, RZ, P1 ;  /* 0x000000ff0300720c */ /* 0x000fc40000f84270 */
[----:B------:R-:W-:Y:S02]  /*9880*/  F2FP.F16.F32.PACK_AB R114, RZ, R114 ;  /* 0x00000072ff72723e */ /* 0x000fe400000000ff */
[C---:B------:R-:W-:Y:S02]  /*9890*/  ISETP.GT.AND P5, PT, R3.reuse, RZ, P0 ;  /* 0x000000ff0300720c */ /* 0x040fe400007a4270 */
[----:B------:R-:W-:Y:S01]  /*98a0*/  F2FP.F16.F32.PACK_AB R115, RZ, R115 ;  /* 0x00000073ff73723e */ /* 0x000fe200000000ff */
[----:B------:R-:W-:Y:S01]  /*98b0*/  @P2 STG.E.U16 desc[UR36][R6.64+0x160], R114 ;  /* 0x0001607206002986 */ /* 0x000fe2000c101524 */
[----:B------:R-:W-:Y:S02]  /*98c0*/  F2FP.F16.F32.PACK_AB R116, RZ, R116 ;  /* 0x00000074ff74723e */ /* 0x000fe400000000ff */
        /* <DEDUP_REMOVED lines=65> */
[----:B------:R-:W-:Y:S02]  /*9ce0*/  ISETP.GT.AND P5, PT, R3, RZ, P0 ;  /* 0x000000ff0300720c */ /* 0x000fe400007a4270 */
[----:B------:R-:W-:Y:S02]  /*9cf0*/  F2FP.F16.F32.PACK_AB R134, RZ, R134 ;  /* 0x00000086ff86723e */ /* 0x000fe400000000ff */
[----:B------:R-:W-:Y:S02]  /*9d00*/  F2FP.F16.F32.PACK_AB R135, RZ, R135 ;  /* 0x00000087ff87723e */ /* 0x000fe400000000ff */
[----:B------:R-:W-:Y:S01]  /*9d10*/  F2FP.F16.F32.PACK_AB R136, RZ, R136 ;  /* 0x00000088ff88723e */ /* 0x000fe200000000ff */
[----:B------:R-:W-:Y:S01]  /*9d20*/  @P2 STG.E.U16 desc[UR36][R6.64+0x1b0], R134 ;  /* 0x0001b08606002986 */ /* 0x000fe2000c101524 */
[----:B------:R-:W-:-:S02]  /*9d30*/  F2FP.F16.F32.PACK_AB R137, RZ, R137 ;  /* 0x00000089ff89723e */ /* 0x000fc400000000ff */
[C---:B------:R-:W-:Y:S01]  /*9d40*/  ISETP.GT.AND P1, PT, R3.reuse, 0x8, P1 ;  /* 0x000000080300780c */ /* 0x040fe20000f24270 */
[----:B------:R-:W-:Y:S01]  /*9d50*/  @P3 STG.E.U16 desc[UR36][R6.64+0x1b2], R135 ;  /* 0x0001b28706003986 */ /* 0x000fe2000c101524 */
[C---:B------:R-:W-:Y:S02]  /*9d60*/  ISETP.GT.AND P2, PT, R3.reuse, 0x8, P0 ;  /* 0x000000080300780c */ /* 0x040fe40000744270 */
[C---:B------:R-:W-:Y:S01]  /*9d70*/  ISETP.GT.AND P0, PT, R0.reuse, 0xe9, PT ;  /* 0x000000e90000780c */ /* 0x040fe20003f04270 */
[----:B------:R-:W-:Y:S01]  /*9d80*/  @P4 STG.E.U16 desc[UR36][R4.64+0x1c0], R136 ;  /* 0x0001c08804004986 */ /* 0x000fe2000c101524 */
[----:B------:R-:W-:Y:S02]  /*9d90*/  ISETP.GT.AND P4, PT, R0, 0xe8, PT ;  /* 0x000000e80000780c */ /* 0x000fe40003f84270 */
[----:B------:R-:W-:Y:S01]  /*9da0*/  F2FP.F16.F32.PACK_AB R138, RZ, R138 ;  /* 0x0000008aff8a723e */ /* 0x000fe200000000ff */
[----:B------:R-:W-:Y:S01]  /*9db0*/  @P5 STG.E.U16 desc[UR36][R4.64+0x1c2], R137 ;  /* 0x0001c28904005986 */ /* 0x000fe2000c101524 */
[----:B------:R-:W-:-:S02]  /*9dc0*/  ISETP.GT.AND P5, PT, R3, RZ, P4 ;  /* 0x000000ff0300720c */ /* 0x000fc400027a4270 */
[----:B------:R-:W-:Y:S01]  /*9dd0*/  F2FP.F16.F32.PACK_AB R139, RZ, R139 ;  /* 0x0000008bff8b723e */ /* 0x000fe200000000ff */
[----:B------:R-:W-:Y:S01]  /*9de0*/  @P1 STG.E.U16 desc[UR36][R6.64+0x1c0], R138 ;  /* 0x0001c08a06001986 */ /* 0x000fe2000c101524 */
[----:B------:R-:W-:Y:S02]  /*9df0*/  F2FP.F16.F32.PACK_AB R140, RZ, R140 ;  /* 0x0000008cff8c723e */ /* 0x000fe400000000ff */
[C---:B------:R-:W-:Y:S01]  /*9e00*/  ISETP.GT.AND P3, PT, R3.reuse, RZ, P0 ;  /* 0x000000ff0300720c */ /* 0x040fe20000764270 */
[----:B------:R-:W-:Y:S01]  /*9e10*/  @P2 STG.E.U16 desc[UR36][R6.64+0x1c2], R139 ;  /* 0x0001c28b06002986 */ /* 0x000fe2000c101524 */
[C---:B------:R-:W-:Y:S02]  /*9e20*/  ISETP.GT.AND P4, PT, R3.reuse, 0x8, P4 ;  /* 0x000000080300780c */ /* 0x040fe40002784270 */
[----:B------:R-:W-:Y:S02]  /*9e30*/  F2FP.F16.F32.PACK_AB R141, RZ, R141 ;  /* 0x0000008dff8d723e */ /* 0x000fe400000000ff */
[----:B------:R-:W-:Y:S01]  /*9e40*/  F2FP.F16.F32.PACK_AB R142, RZ, R142 ;  /* 0x0000008eff8e723e */ /* 0x000fe200000000ff */
[----:B------:R-:W-:Y:S01]  /*9e50*/  @P5 STG.E.U16 desc[UR36][R4.64+0x1d0], R140 ;  /* 0x0001d08c04005986 */ /* 0x000fe2000c101524 */
[----:B------:R-:W-:-:S02]  /*9e60*/  ISETP.GT.AND P5, PT, R3, 0x8, P0 ;  /* 0x000000080300780c */ /* 0x000fc400007a4270 */
[----:B------:R-:W-:Y:S02]  /*9e70*/  F2FP.F16.F32.PACK_AB R143, RZ, R143 ;  /* 0x0000008fff8f723e */ /* 0x000fe400000000ff */
[C---:B------:R-:W-:Y:S01]  /*9e80*/  ISETP.GT.AND P0, PT, R0.reuse, 0xf1, PT ;  /* 0x000000f10000780c */ /* 0x040fe20003f04270 */
[----:B------:R-:W-:Y:S01]  /*9e90*/  @P3 STG.E.U16 desc[UR36][R4.64+0x1d2], R141 ;  /* 0x0001d28d04003986 */ /* 0x000fe2000c101524 */
[----:B------:R-:W-:Y:S02]  /*9ea0*/  ISETP.GT.AND P3, PT, R0, 0xf0, PT ;  /* 0x000000f00000780c */ /* 0x000fe40003f64270 */
[----:B------:R-:W-:Y:S01]  /*9eb0*/  F2FP.F16.F32.PACK_AB R144, RZ, R144 ;  /* 0x00000090ff90723e */ /* 0x000fe200000000ff */
[----:B------:R-:W-:Y:S01]  /*9ec0*/  @P4 STG.E.U16 desc[UR36][R6.64+0x1d0], R142 ;  /* 0x0001d08e06004986 */ /* 0x000fe2000c101524 */
[C---:B------:R-:W-:Y:S02]  /*9ed0*/  ISETP.GT.AND P4, PT, R3.reuse, RZ, P3 ;  /* 0x000000ff0300720c */ /* 0x040fe40001f84270 */
[C---:B------:R-:W-:Y:S01]  /*9ee0*/  ISETP.GT.AND P3, PT, R3.reuse, 0x8, P3 ;  /* 0x000000080300780c */ /* 0x040fe20001f64270 */
[----:B------:R-:W-:Y:S01]  /*9ef0*/  @P5 STG.E.U16 desc[UR36][R6.64+0x1d2], R143 ;  /* 0x0001d28f06005986 */ /* 0x000fe2000c101524 */
[----:B------:R-:W-:-:S02]  /*9f00*/  ISETP.GT.AND P5, PT, R3, RZ, P0 ;  /* 0x000000ff0300720c */ /* 0x000fc400007a4270 */
[----:B------:R-:W-:Y:S02]  /*9f10*/  F2FP.F16.F32.PACK_AB R145, RZ, R145 ;  /* 0x00000091ff91723e */ /* 0x000fe400000000ff */
[C---:B------:R-:W-:Y:S02]  /*9f20*/  ISETP.GT.AND P0, PT, R3.reuse, 0x8, P0 ;  /* 0x000000080300780c */ /* 0x040fe40000704270 */
[C---:B------:R-:W-:Y:S02]  /*9f30*/  ISETP.GT.AND P1, PT, R0.reuse, 0xf9, PT ;  /* 0x000000f90000780c */ /* 0x040fe40003f24270 */
[----:B------:R-:W-:Y:S01]  /*9f40*/  ISETP.GT.AND P2, PT, R0, 0xf8, PT ;  /* 0x000000f80000780c */ /* 0x000fe20003f44270 */
[----:B------:R-:W-:Y:S01]  /*9f50*/  @P4 STG.E.U16 desc[UR36][R4.64+0x1e0], R144 ;  /* 0x0001e09004004986 */ /* 0x000fe2000c101524 */
[C---:B------:R-:W-:Y:S01]  /*9f60*/  ISETP.GT.AND P4, PT, R3.reuse, RZ, P1 ;  /* 0x000000ff0300720c */ /* 0x040fe20000f84270 */
[----:B------:R-:W-:Y:S01]  /*9f70*/  @P3 IMAD.MOV.U32 R2, RZ, RZ, R6 ;  /* 0x000000ffff023224 */ /* 0x000fe200078e0006 */
[C---:B------:R-:W-:Y:S01]  /*9f80*/  ISETP.GT.AND P1, PT, R3.reuse, 0x8, P1 ;  /* 0x000000080300780c */ /* 0x040fe20000f24270 */
[----:B------:R-:W-:Y:S01]  /*9f90*/  @P5 STG.E.U16 desc[UR36][R4.64+0x1e2], R145 ;  /* 0x0001e29104005986 */ /* 0x000fe2000c101524 */
[----:B------:R-:W-:-:S02]  /*9fa0*/  ISETP.GT.AND P5, PT, R3, RZ, P2 ;  /* 0x000000ff0300720c */ /* 0x000fc400017a4270 */
[----:B------:R-:W-:Y:S01]  /*9fb0*/  ISETP.GT.AND P2, PT, R3, 0x8, P2 ;  /* 0x000000080300780c */ /* 0x000fe20001744270 */
[----:B------:R-:W-:Y:S01]  /*9fc0*/  @P3 IMAD.MOV.U32 R3, RZ, RZ, R7 ;  /* 0x000000ffff033224 */ /* 0x000fe200078e0007 */
[----:B------:R-:W-:Y:S02]  /*9fd0*/  F2FP.F16.F32.PACK_AB R146, RZ, R146 ;  /* 0x00000092ff92723e */ /* 0x000fe400000000ff */
[----:B------:R-:W-:Y:S02]  /*9fe0*/  F2FP.F16.F32.PACK_AB R147, RZ, R147 ;  /* 0x00000093ff93723e */ /* 0x000fe400000000ff */
[----:B------:R-:W-:Y:S01]  /*9ff0*/  F2FP.F16.F32.PACK_AB R148, RZ, R148 ;  /* 0x00000094ff94723e */ /* 0x000fe200000000ff */
[----:B------:R0:W-:Y:S01]  /*a000*/  @P3 STG.E.U16 desc[UR36][R2.64+0x1e0], R146 ;  /* 0x0001e09202003986 */ /* 0x0001e2000c101524 */
[----:B------:R-:W-:Y:S02]  /*a010*/  F2FP.F16.F32.PACK_AB R149, RZ, R149 ;  /* 0x00000095ff95723e */ /* 0x000fe400000000ff */
[----:B------:R-:W-:-:S02]  /*a020*/  F2FP.F16.F32.PACK_AB R150, RZ, R150 ;  /* 0x00000096ff96723e */ /* 0x000fc400000000ff */
[----:B------:R-:W-:Y:S01]  /*a030*/  F2FP.F16.F32.PACK_AB R151, RZ, R151 ;  /* 0x00000097ff97723e */ /* 0x000fe200000000ff */
[----:B0-----:R-:W-:Y:S02]  /*a040*/  @P0 IMAD.MOV.U32 R2, RZ, RZ, R6 ;  /* 0x000000ffff020224 */ /* 0x001fe400078e0006 */
[----:B------:R-:W-:-:S05]  /*a050*/  @P0 IMAD.MOV.U32 R3, RZ, RZ, R7 ;  /* 0x000000ffff030224 */ /* 0x000fca00078e0007 */
[----:B------:R0:W-:Y:S02]  /*a060*/  @P0 STG.E.U16 desc[UR36][R2.64+0x1e2], R147 ;  /* 0x0001e29302000986 */ /* 0x0001e4000c101524 */
[----:B0-----:R-:W-:Y:S02]  /*a070*/  @P5 IMAD.MOV.U32 R2, RZ, RZ, R4 ;  /* 0x000000ffff025224 */ /* 0x001fe400078e0004 */
[----:B------:R-:W-:-:S05]  /*a080*/  @P5 IMAD.MOV.U32 R3, RZ, RZ, R5 ;  /* 0x000000ffff035224 */ /* 0x000fca00078e0005 */
[----:B------:R0:W-:Y:S04]  /*a090*/  @P5 STG.E.U16 desc[UR36][R2.64+0x1f0], R148 ;  /* 0x0001f09402005986 */ /* 0x0001e8000c101524 */
[----:B------:R1:W-:Y:S01]  /*a0a0*/  @P4 STG.E.U16 desc[UR36][R4.64+0x1f2], R149 ;  /* 0x0001f29504004986 */ /* 0x0003e2000c101524 */
[----:B0-----:R-:W-:Y:S02]  /*a0b0*/  @P2 IMAD.MOV.U32 R2, RZ, RZ, R6 ;  /* 0x000000ffff022224 */ /* 0x001fe400078e0006 */
[----:B------:R-:W-:-:S05]  /*a0c0*/  @P2 IMAD.MOV.U32 R3, RZ, RZ, R7 ;  /* 0x000000ffff032224 */ /* 0x000fca00078e0007 */
[----:B------:R1:W-:Y:S04]  /*a0d0*/  @P2 STG.E.U16 desc[UR36][R2.64+0x1f0], R150 ;  /* 0x0001f09602002986 */ /* 0x0003e8000c101524 */
[----:B------:R1:W-:Y:S02]  /*a0e0*/  @P1 STG.E.U16 desc[UR36][R6.64+0x1f2], R151 ;  /* 0x0001f29706001986 */ /* 0x0003e4000c101524 */
.L_x_286:
[----:B------:R-:W-:Y:S05]  /*a0f0*/  BSYNC B0 ;  /* 0x0000000000007941 */ /* 0x000fea0003800000 */
.L_x_32:
[----:B01----:R-:W2:Y:S01]  /*a100*/  LDL.64 R2, [R1] ;  /* 0x0000000001027983 */ /* 0x003ea20000100a00 */
[----:B------:R-:W-:Y:S01]  /*a110*/  ULDC.64 UR4, c[0x0][0x650] ;  /* 0x0001940000047ab9 */ /* 0x000fe20000000a00 */
[----:B------:R0:W-:Y:S01]  /*a120*/  SYNCS.ARRIVE.TRANS64.A1T0 RZ, [R160+UR45], RZ ;  /* 0x000000ffa0ff79a7 */ /* 0x0001e2000810002d */
[----:B------:R-:W-:Y:S01]  /*a130*/  PRMT R0, RZ, 0x7610, R0 ;  /* 0x00007610ff007816 */ /* 0x000fe20000000000 */
[----:B------:R-:W-:Y:S02]  /*a140*/  IMAD.MOV.U32 R19, RZ, RZ, -0x1 ;  /* 0xffffffffff137424 */ /* 0x000fe400078e00ff */
[----:B-----5:R-:W-:Y:S01]  /*a150*/  IMAD.MOV.U32 R22, RZ, RZ, -0x1 ;  /* 0xffffffffff167424 */ /* 0x020fe200078e00ff */
[----:B--2---:R-:W-:-:S04]  /*a160*/  LEA R18, P0, R2, R18, 0x1 ;  /* 0x0000001202127211 */ /* 0x004fc800078008ff */
[----:B------:R-:W-:Y:S01]  /*a170*/  LEA.HI.X R17, R2, R17, R23, 0x1, P0 ;  /* 0x0000001102117211 */ /* 0x000fe200000f0c17 */
[----:B------:R-:W-:Y:S01]  /*a180*/  IMAD.MOV.U32 R2, RZ, RZ, -0x1 ;  /* 0xffffffffff027424 */ /* 0x000fe200078e00ff */
[----:B------:R-:W-:-:S04]  /*a190*/  ISETP.GE.U32.AND P0, PT, R18, UR4, PT ;  /* 0x0000000412007c0c */ /* 0x000fc8000bf06070 */
[----:B------:R-:W-:-:S13]  /*a1a0*/  ISETP.GE.U32.AND.EX P0, PT, R17, UR5, PT, P0 ;  /* 0x0000000511007c0c */ /* 0x000fda000bf06100 */
[----:B0-----:R-:W-:Y:S05]  /*a1b0*/  @P0 BRA `(.L_x_287) ;  /* 0x0000000400700947 */ /* 0x001fea0003800000 */
[----:B------:R-:W0:Y:S01]  /*a1c0*/  S2R R10, SR_CTAID.X ;  /* 0x00000000000a7919 */ /* 0x000e220000002500 */
[----:B---34-:R-:W1:Y:S01]  /*a1d0*/  LDC.64 R8, c[0x0][0x628] ;  /* 0x00018a00ff087b82 */ /* 0x018e620000000a00 */
[----:B------:R-:W-:Y:S01]  /*a1e0*/  ULDC UR4, c[0x0][0x150] ;  /* 0x0000540000047ab9 */ /* 0x000fe20000000800 */
[----:B------:R-:W-:Y:S01]  /*a1f0*/  IMAD.MOV.U32 R6, RZ, RZ, R18 ;  /* 0x000000ffff067224 */ /* 0x000fe200078e0012 */
[----:B------:R-:W2:Y:S01]  /*a200*/  S2R R20, SR_CTAID.Y ;  /* 0x0000000000147919 */ /* 0x000ea20000002600 */
[----:B------:R-:W-:-:S04]  /*a210*/  IMAD.MOV.U32 R7, RZ, RZ, R17 ;  /* 0x000000ffff077224 */ /* 0x000fc800078e0011 */
[----:B------:R-:W3:Y:S08]  /*a220*/  LDC R15, c[0x0][0x144] ;  /* 0x00005100ff0f7b82 */ /* 0x000ef00000000800 */
[----:B------:R-:W4:Y:S08]  /*a230*/  LDC R0, c[0x0][0x630] ;  /* 0x00018c00ff007b82 */ /* 0x000f300000000800 */
[----:B------:R-:W2:Y:S01]  /*a240*/  LDC.64 R12, c[0x0][0x620] ;  /* 0x00018800ff0c7b82 */ /* 0x000ea20000000a00 */
[----:B-1----:R-:W-:-:S04]  /*a250*/  ISETP.NE.U32.AND P0, PT, R8, RZ, PT ;  /* 0x000000ff0800720c */ /* 0x002fc80003f05070 */
[----:B------:R-:W-:Y:S02]  /*a260*/  ISETP.NE.AND.EX P0, PT, R9, RZ, PT, P0 ;  /* 0x000000ff0900720c */ /* 0x000fe40003f05300 */
[----:B0-----:R-:W-:-:S05]  /*a270*/  I2FP.F32.U32 R2, R10 ;  /* 0x0000000a00027245 */ /* 0x001fca0000201000 */
[----:B------:R-:W-:-:S04]  /*a280*/  FMUL R2, R2, UR4 ;  /* 0x0000000402027c20 */ /* 0x000fc80008400000 */
[----:B------:R0:W1:Y:S02]  /*a290*/  F2I.U32.TRUNC.NTZ R14, R2 ;  /* 0x00000002000e7305 */ /* 0x000064000020f000 */
[----:B---34-:R-:W-:Y:S05]  /*a2a0*/  @!P0 BRA `(.L_x_288) ;  /* 0x0000000000288947 */ /* 0x018fea0003800000 */
[----:B------:R-:W3:Y:S02]  /*a2b0*/  LDC R3, c[0x0][0x634] ;  /* 0x00018d00ff037b82 */ /* 0x000ee40000000800 */
[----:B---3--:R-:W-:-:S05]  /*a2c0*/  IADD3 R7, P0, R18, R3, RZ ;  /* 0x0000000312077210 */ /* 0x008fca0007f1e0ff */
[----:B------:R-:W-:-:S04]  /*a2d0*/  IMAD.X R11, RZ, RZ, R17, P0 ;  /* 0x000000ffff0b7224 */ /* 0x000fc800000e0611 */
[----:B0-----:R-:W-:-:S04]  /*a2e0*/  IMAD.WIDE.U32 R2, R11, R8, RZ ;  /* 0x000000080b027225 */ /* 0x001fc800078e00ff */
[----:B------:R-:W-:-:S04]  /*a2f0*/  IMAD.WIDE.U32 R4, P0, R7, R9, R2 ;  /* 0x0000000907047225 */ /* 0x000fc80007800002 */
[----:B------:R-:W-:-:S04]  /*a300*/  IMAD.WIDE.U32 R2, R7, R8, RZ ;  /* 0x0000000807027225 */ /* 0x000fc800078e00ff */
[----:B------:R-:W-:Y:S01]  /*a310*/  IMAD.X R7, RZ, RZ, RZ, P0 ;  /* 0x000000ffff077224 */ /* 0x000fe200000e06ff */
[----:B------:R-:W-:Y:S01]  /*a320*/  IADD3 RZ, P0, R3, R4, RZ ;  /* 0x0000000403ff7210 */ /* 0x000fe20007f1e0ff */
[----:B------:R-:W-:-:S04]  /*a330*/  IMAD.MOV.U32 R6, RZ, RZ, R5 ;  /* 0x000000ffff067224 */ /* 0x000fc800078e0005 */
[----:B------:R-:W-:-:S08]  /*a340*/  IMAD.WIDE.U32.X R6, R11, R9, R6, P0 ;  /* 0x000000090b067225 */ /* 0x000fd000000e0406 */
.L_x_288:
[----:B------:R-:W3:Y:S01]  /*a350*/  LDC.64 R26, c[0x0][0x640] ;  /* 0x00019000ff1a7b82 */ /* 0x000ee20000000a00 */
[-C--:B------:R-:W-:Y:S01]  /*a360*/  SHF.R.U64 R11, R6, R0.reuse, R7 ;  /* 0x00000000060b7219 */ /* 0x080fe20000001207 */
[----:B------:R-:W-:Y:S01]  /*a370*/  IMAD.MOV.U32 R19, RZ, RZ, R17 ;  /* 0x000000ffff137224 */ /* 0x000fe200078e0011 */
[----:B------:R-:W-:Y:S01]  /*a380*/  SHF.R.U32.HI R0, RZ, R0, R7 ;  /* 0x00000000ff007219 */ /* 0x000fe20000011607 */
[----:B-1----:R-:W-:Y:S01]  /*a390*/  IMAD.MOV R14, RZ, RZ, -R14 ;  /* 0x000000ffff0e7224 */ /* 0x002fe200078e0a0e */
[----:B------:R-:W-:Y:S01]  /*a3a0*/  IADD3 R5, P0, RZ, -R11, RZ ;  /* 0x8000000bff057210 */ /* 0x000fe20007f1e0ff */
[----:B------:R-:W-:Y:S01]  /*a3b0*/  ULDC UR4, c[0x0][0x154] ;  /* 0x0000550000047ab9 */ /* 0x000fe20000000800 */
[----:B------:R-:W-:Y:S01]  /*a3c0*/  IMAD.MOV.U32 R7, RZ, RZ, 0x1 ;  /* 0x00000001ff077424 */ /* 0x000fe200078e00ff */
[----:B------:R-:W1:Y:S01]  /*a3d0*/  LDC R4, c[0x0][0x618] ;  /* 0x00018600ff047b82 */ /* 0x000e620000000800 */
[----:B------:R-:W-:Y:S02]  /*a3e0*/  IMAD R22, R15, R14, R10 ;  /* 0x0000000e0f167224 */ /* 0x000fe400078e020a */
[----:B------:R-:W-:-:S04]  /*a3f0*/  IMAD.X R3, RZ, RZ, ~R0, P0 ;  /* 0x000000ffff037224 */ /* 0x000fc800000e0e00 */
[-C--:B--2---:R-:W-:Y:S01]  /*a400*/  IMAD R0, R3, R12.reuse, RZ ;  /* 0x0000000c03007224 */ /* 0x084fe200078e02ff */
[----:B------:R-:W2:Y:S01]  /*a410*/  LDC R6, c[0x0][0x608] ;  /* 0x00018200ff067b82 */ /* 0x000ea20000000800 */
[----:B0-----:R-:W-:-:S04]  /*a420*/  IMAD.WIDE.U32 R2, R5, R12, R18 ;  /* 0x0000000c05027225 */ /* 0x001fc800078e0012 */
[----:B------:R-:W-:Y:S01]  /*a430*/  IMAD R5, R5, R13, R0 ;  /* 0x0000000d05057224 */ /* 0x000fe200078e0200 */
[----:B------:R-:W-:Y:S02]  /*a440*/  I2FP.F32.U32 R0, R20 ;  /* 0x0000001400007245 */ /* 0x000fe40000201000 */
[----:B------:R-:W0:Y:S01]  /*a450*/  LDC R24, c[0x0][0x658] ;  /* 0x00019600ff187b82 */ /* 0x000e220000000800 */
[----:B------:R-:W-:Y:S01]  /*a460*/  IMAD.IADD R3, R3, 0x1, R5 ;  /* 0x0000000103037824 */ /* 0x000fe200078e0205 */
[----:B---3--:R-:W-:Y:S01]  /*a470*/  ISETP.NE.U32.AND P0, PT, R26, RZ, PT ;  /* 0x000000ff1a00720c */ /* 0x008fe20003f05070 */
[----:B------:R-:W-:Y:S01]  /*a480*/  FMUL R0, R0, UR4 ;  /* 0x0000000400007c20 */ /* 0x000fe20008400000 */
[----:B------:R-:W-:Y:S02]  /*a490*/  IMAD.MOV.U32 R5, RZ, RZ, -0x1 ;  /* 0xffffffffff057424 */ /* 0x000fe400078e00ff */
[----:B------:R-:W-:Y:S01]  /*a4a0*/  ISETP.NE.AND.EX P0, PT, R27, RZ, PT, P0 ;  /* 0x000000ff1b00720c */ /* 0x000fe20003f05300 */
[----:B------:R3:W4:Y:S01]  /*a4b0*/  F2I.U32.TRUNC.NTZ R12, R0 ;  /* 0x00000000000c7305 */ /* 0x000722000020f000 */
[----:B------:R-:W3:Y:S01]  /*a4c0*/  LDC R15, c[0x0][0x148] ;  /* 0x00005200ff0f7b82 */ /* 0x000ee20000000800 */
[----:B-1----:R-:W-:-:S02]  /*a4d0*/  SHF.R.U64 R10, R2, R4, R3 ;  /* 0x00000004020a7219 */ /* 0x002fc40000001203 */
[----:B------:R-:W-:-:S05]  /*a4e0*/  SHF.R.U32.HI R3, RZ, R4, R3 ;  /* 0x00000004ff037219 */ /* 0x000fca0000011603 */
[----:B------:R-:W1:Y:S01]  /*a4f0*/  LDC R14, c[0x0][0x600] ;  /* 0x00018000ff0e7b82 */ /* 0x000e620000000800 */
[-CC-:B--2---:R-:W-:Y:S02]  /*a500*/  SHF.R.U64 R8, R10, R6.reuse, R3.reuse ;  /* 0x000000060a087219 */ /* 0x184fe40000001203 */
[----:B------:R-:W-:-:S05]  /*a510*/  SHF.R.U32.HI R3, RZ, R6, R3 ;  /* 0x00000006ff037219 */ /* 0x000fca0000011603 */
[----:B------:R-:W2:Y:S01]  /*a520*/  LDC R21, c[0x0][0x648] ;  /* 0x00019200ff157b82 */ /* 0x000ea20000000800 */
[-CC-:B0-----:R-:W-:Y:S02]  /*a530*/  SHF.R.U64 R13, R8, R24.reuse, R3.reuse ;  /* 0x00000018080d7219 */ /* 0x181fe40000001203 */
[-C--:B------:R-:W-:Y:S02]  /*a540*/  SHF.L.U32 R5, R5, R24.reuse, RZ ;  /* 0x0000001805057219 */ /* 0x080fe400000006ff */
[-C--:B------:R-:W-:Y:S01]  /*a550*/  SHF.R.U32.HI R3, RZ, R24.reuse, R3 ;  /* 0x00000018ff037219 */ /* 0x080fe20000011603 */
[----:B------:R-:W-:Y:S01]  /*a560*/  IMAD.MOV.U32 R2, RZ, RZ, R13 ;  /* 0x000000ffff027224 */ /* 0x000fe200078e000d */
[----:B------:R-:W-:Y:S01]  /*a570*/  SHF.L.U32 R24, R7, R24, RZ ;  /* 0x0000001807187219 */ /* 0x000fe200000006ff */
[----:B------:R-:W0:Y:S01]  /*a580*/  LDC R25, c[0x0][0x638] ;  /* 0x00018e00ff197b82 */ /* 0x000e220000000800 */
[----:B------:R-:W-:-:S07]  /*a590*/  LOP3.LUT R19, RZ, R5, RZ, 0x33, !PT ;  /* 0x00000005ff137212 */ /* 0x000fce00078e33ff */
[----:B------:R-:W0:Y:S01]  /*a5a0*/  LDC R28, c[0x0][0x610] ;  /* 0x00018400ff1c7b82 */ /* 0x000e220000000800 */
[----:B----4-:R-:W-:Y:S05]  /*a5b0*/  @!P0 BRA `(.L_x_289) ;  /* 0x0000000000288947 */ /* 0x010fea0003800000 */
[----:B---3--:R-:W3:Y:S02]  /*a5c0*/  LDC R0, c[0x0][0x64c] ;  /* 0x00019300ff007b82 */ /* 0x008ee40000000800 */
[----:B---3--:R-:W-:-:S05]  /*a5d0*/  IADD3 R7, P0, R13, R0, RZ ;  /* 0x000000000d077210 */ /* 0x008fca0007f1e0ff */
        /* <DEDUP_REMOVED lines=8> */
.L_x_289:
[----:B------:R-:W4:Y:S01]  /*a660*/  LDC R4, c[0x0][0x65c] ;  /* 0x00019700ff047b82 */ /* 0x000f220000000800 */
[----:B--23--:R-:W-:Y:S01]  /*a670*/  SHF.R.U64 R0, R2, R21, R3 ;  /* 0x0000001502007219 */ /* 0x00cfe20000001203 */
[----:B-1----:R-:W-:Y:S01]  /*a680*/  VIADD R3, R14, 0xffffffff ;  /* 0xffffffff0e037836 */ /* 0x002fe20000000000 */
[----:B------:R-:W-:Y:S01]  /*a690*/  LOP3.LUT R19, R8, R19, RZ, 0xc0, !PT ;  /* 0x0000001308137212 */ /* 0x000fe200078ec0ff */
[----:B------:R-:W-:Y:S02]  /*a6a0*/  IMAD.MOV R12, RZ, RZ, -R12 ;  /* 0x000000ffff0c7224 */ /* 0x000fe400078e0a0c */
[----:B------:R-:W-:Y:S01]  /*a6b0*/  IMAD.MOV R2, RZ, RZ, -R0 ;  /* 0x000000ffff027224 */ /* 0x000fe200078e0a00 */
[----:B------:R-:W-:Y:S01]  /*a6c0*/  LOP3.LUT R3, R10, R3, RZ, 0xc0, !PT ;  /* 0x000000030a037212 */ /* 0x000fe200078ec0ff */
[----:B------:R-:W-:Y:S02]  /*a6d0*/  IMAD R19, R24, R0, R19 ;  /* 0x0000000018137224 */ /* 0x000fe400078e0213 */
[----:B0-----:R-:W-:-:S04]  /*a6e0*/  IMAD R0, R2, R25, R13 ;  /* 0x0000001902007224 */ /* 0x001fc800078e020d */
[----:B------:R-:W-:Y:S01]  /*a6f0*/  IMAD R2, R0, R14, R3 ;  /* 0x0000000e00027224 */ /* 0x000fe200078e0203 */
[----:B----4-:R-:W-:Y:S01]  /*a700*/  ISETP.NE.AND P0, PT, R4, 0x1, PT ;  /* 0x000000010400780c */ /* 0x010fe20003f05270 */
[----:B------:R-:W-:-:S05]  /*a710*/  IMAD.MOV.U32 R4, RZ, RZ, 0x1 ;  /* 0x00000001ff047424 */ /* 0x000fca00078e00ff */
[----:B------:R-:W-:-:S07]  /*a720*/  PRMT R0, R4, 0x7610, R0 ;  /* 0x0000761004007816 */ /* 0x000fce0000000000 */
[----:B------:R-:W-:-:S04]  /*a730*/  @P0 IMAD R22, R15, R12, R20 ;  /* 0x0000000c0f160224 */ /* 0x000fc800078e0214 */
[----:B------:R-:W-:-:S05]  /*a740*/  IMAD R19, R19, R28, R22 ;  /* 0x0000001c13137224 */ /* 0x000fca00078e0216 */
[----:B------:R-:W-:Y:S02]  /*a750*/  SEL R22, R2, R19, !P0 ;  /* 0x0000001302167207 */ /* 0x000fe40004000000 */
[----:B------:R-:W-:Y:S01]  /*a760*/  SEL R19, R19, R2, !P0 ;  /* 0x0000000213137207 */ /* 0x000fe20004000000 */
[----:B------:R-:W-:-:S07]  /*a770*/  IMAD.MOV.U32 R2, RZ, RZ, R11 ;  /* 0x000000ffff027224 */ /* 0x000fce00078e000b */
.L_x_287:
[----:B------:R-:W-:Y:S02]  /*a780*/  LOP3.LUT P0, RZ, R0, 0xff, RZ, 0xc0, !PT ;  /* 0x000000ff00ff7812 */ /* 0x000fe4000780c0ff */
[----:B------:R-:W-:-:S11]  /*a790*/  LOP3.LUT R173, R173, 0x1, RZ, 0x3c, !PT ;  /* 0x00000001adad7812 */ /* 0x000fd600078e3cff */
[----:B------:R-:W-:Y:S05]  /*a7a0*/  @P0 BRA `(.L_x_290) ;  /* 0xffffff6c00300947 */ /* 0x000fea000383ffff */
[----:B------:R-:W-:Y:S05]  /*a7b0*/  EXIT ;  /* 0x000000000000794d */ /* 0x000fea0003800000 */
.L_x_13:
[----:B------:R-:W-:-:S08]  /*a7c0*/  ISETP.NE.AND P0, PT, R0, RZ, PT ;  /* 0x000000ff0000720c */ /* 0x000fd00003f05270 */
[----:B0-----:R-:W0:-:S00]  /*a7d0*/  USETMAXREG.DEALLOC.CTAPOOL 0x28 ;  /* 0x00000028000079c8 */ /* 0x001e0000080e0500 */
[----:B------:R-:W-:Y:S05]  /*a7e0*/  @P0 EXIT ;  /* 0x000000000000094d */ /* 0x000fea0003800000 */
[----:B0-----:R-:W-:Y:S01]  /*a7f0*/  LOP3.LUT P0, RZ, R8, 0xff, RZ, 0xc0, !PT ;  /* 0x000000ff08ff7812 */ /* 0x001fe2000780c0ff */
[----:B------:R-:W-:Y:S02]  /*a800*/  IMAD.MOV.U32 R0, RZ, RZ, 0x1 ;  /* 0x00000001ff007424 */ /* 0x000fe400078e00ff */
[----:B------:R-:W-:-:S10]  /*a810*/  IMAD.MOV.U32 R7, RZ, RZ, RZ ;  /* 0x000000ffff077224 */ /* 0x000fd400078e00ff */
[----:B------:R-:W-:Y:S05]  /*a820*/  @!P0 BRA `(.L_x_291) ;  /* 0x0000000c004c8947 */ /* 0x000fea0003800000 */
[----:B------:R-:W-:Y:S01]  /*a830*/  LOP3.LUT P0, RZ, R4, 0x1f, RZ, 0xc0, !PT ;  /* 0x0000001f04ff7812 */ /* 0x000fe2000780c0ff */
[----:B------:R-:W-:Y:S01]  /*a840*/  ULDC UR5, c[0x0][0x658] ;  /* 0x0001960000057ab9 */ /* 0x000fe20000000800 */
[----:B------:R-:W-:Y:S01]  /*a850*/  UMOV UR6, 0xffffffff ;  /* 0xffffffff00067882 */ /* 0x000fe20000000000 */
[----:B------:R-:W-:Y:S01]  /*a860*/  BSSY B0, `(.L_x_291) ;  /* 0x00000cf000007945 */ /* 0x000fe20003800000 */
[----:B------:R-:W-:Y:S01]  /*a870*/  USHF.L.U32 UR6, UR6, UR5, URZ ;  /* 0x0000000506067299 */ /* 0x000fe2000800063f */
[C---:B------:R-:W-:Y:S01]  /*a880*/  ISETP.NE.AND P2, PT, R3.reuse, RZ, PT ;  /* 0x000000ff0300720c */ /* 0x040fe20003f45270 */
[----:B------:R-:W-:Y:S01]  /*a890*/  UMOV UR7, 0x1 ;  /* 0x0000000100077882 */ /* 0x000fe20000000000 */
[----:B------:R-:W-:Y:S01]  /*a8a0*/  ISETP.NE.OR P0, PT, R3, RZ, !P0 ;  /* 0x000000ff0300720c */ /* 0x000fe20004705670 */
[----:B------:R-:W-:Y:S01]  /*a8b0*/  IMAD.MOV.U32 R8, RZ, RZ, 0x1 ;  /* 0x00000001ff087424 */ /* 0x000fe200078e00ff */
[----:B------:R-:W-:Y:S01]  /*a8c0*/  LOP3.LUT R6, R16, 0x2, RZ, 0xfc, !PT ;  /* 0x0000000210067812 */ /* 0x000fe200078efcff */
[----:B------:R-:W-:Y:S01]  /*a8d0*/  IMAD.MOV.U32 R0, RZ, RZ, 0x1 ;  /* 0x00000001ff007424 */ /* 0x000fe200078e00ff */
[----:B------:R-:W-:Y:S01]  /*a8e0*/  ULDC UR4, c[0x0][0x600] ;  /* 0x0001800000047ab9 */ /* 0x000fe20000000800 */
[----:B------:R-:W-:Y:S01]  /*a8f0*/  IMAD.MOV.U32 R7, RZ, RZ, RZ ;  /* 0x000000ffff077224 */ /* 0x000fe200078e00ff */
[----:B------:R-:W-:-:S02]  /*a900*/  USHF.L.U32 UR13, UR7, UR5, URZ ;  /* 0x00000005070d7299 */ /* 0x000fc4000800063f */
[----:B------:R-:W-:Y:S02]  /*a910*/  UIADD3 UR21, UR40, 0x1, URZ ;  /* 0x0000000128157890 */ /* 0x000fe4000fffe03f */
[----:B------:R-:W-:Y:S02]  /*a920*/  UIADD3 UR4, UR4, -0x1, URZ ;  /* 0xffffffff04047890 */ /* 0x000fe4000fffe03f */
[----:B------:R-:W-:Y:S01]  /*a930*/  ULOP3.LUT UR5, URZ, UR6, URZ, 0x33, !UPT ;  /* 0x000000063f057292 */ /* 0x000fe2000f8e333f */
[----:B------:R-:W-:-:S11]  /*a940*/  ULDC.64 UR22, c[0x0][0x198] ;  /* 0x0000660000167ab9 */ /* 0x000fd60000000a00 */
.L_x_303:
[----:B------:R-:W-:-:S03]  /*a950*/  UMOV UR6, 0xffffffff ;  /* 0xffffffff00067882 */ /* 0x000fc60000000000 */
[----:B------:R-:W-:Y:S05]  /*a960*/  BRA.DIV UR6, `(.L_x_292) ;  /* 0x0000001206587947 */ /* 0x000fea000b800000 */
[----:B------:R-:W-:-:S13]  /*a970*/  ELECT P6, URZ, PT ;  /* 0x00000000003f782f */ /* 0x000fda00038c0000 */
.L_x_318:
[----:B------:R-:W0:Y:S01]  /*a980*/  LDC R3, c[0x0][0x28c] ;  /* 0x0000a300ff037b82 */ /* 0x000e220000000800 */
[----:B------:R-:W-:Y:S01]  /*a990*/  BSSY B1, `(.L_x_293) ;  /* 0x0000043000017945 */ /* 0x000fe20003800000 */
[----:B0-----:R-:W-:-:S13]  /*a9a0*/  ISETP.LT.OR P6, PT, R3, 0x1, !P6 ;  /* 0x000000010300780c */ /* 0x001fda00077c1670 */
[----:B------:R-:W-:Y:S05]  /*a9b0*/  @P6 BRA `(.L_x_294) ;  /* 0x0000000400006947 */ /* 0x000fea0003800000 */
[----:B------:R-:W-:Y:S02]  /*a9c0*/  IMAD.SHL.U32 R19, R19, 0x40, RZ ;  /* 0x0000004013137824 */ /* 0x000fe400078e00ff */
[----:B------:R-:W-:Y:S02]  /*a9d0*/  IMAD.SHL.U32 R22, R22, 0x100, RZ ;  /* 0x0000010016167824 */ /* 0x000fe400078e00ff */
[----:B------:R-:W-:Y:S02]  /*a9e0*/  IMAD.MOV.U32 R12, RZ, RZ, RZ ;  /* 0x000000ffff0c7224 */ /* 0x000fe400078e00ff */
[----:B------:R-:W-:Y:S02]  /*a9f0*/  IMAD.U32 R13, RZ, RZ, UR21 ;  /* 0x00000015ff0d7e24 */ /* 0x000fe4000f8e00ff */
[----:B------:R-:W-:Y:S02]  /*aa00*/  IMAD.MOV.U32 R3, RZ, RZ, R0 ;  /* 0x000000ffff037224 */ /* 0x000fe400078e0000 */
[----:B------:R-:W-:-:S07]  /*aa10*/  IMAD.MOV.U32 R4, RZ, RZ, R7 ;  /* 0x000000ffff047224 */ /* 0x000fce00078e0007 */
.L_x_298:
[----:B------:R-:W0:Y:S01]  /*aa20*/  S2R R10, SR_CgaCtaId ;  /* 0x00000000000a7919 */ /* 0x000e220000008800 */
[----:B------:R-:W-:Y:S01]  /*aa30*/  MOV R5, 0x400 ;  /* 0x0000040000057802 */ /* 0x000fe20000000f00 */
[----:B------:R-:W1:Y:S03]  /*aa40*/  @!P2 LDC R9, c[0x0][0x500] ;  /* 0x00014000ff09ab82 */ /* 0x000e660000000800 */
[----:B0-----:R-:W-:Y:S02]  /*aa50*/  LEA R11, R10, R5, 0x18 ;  /* 0x000000050a0b7211 */ /* 0x001fe400078ec0ff */
[----:B------:R-:W-:-:S03]  /*aa60*/  SHF.L.U32 R5, R3, 0x1f, RZ ;  /* 0x0000001f03057819 */ /* 0x000fc600000006ff */
[----:B------:R-:W-:-:S04]  /*aa70*/  IMAD R10, R4, 0x8, R11 ;  /* 0x00000008040a7824 */ /* 0x000fc800078e020b */
[----:B------:R-:W0:Y:S02]  /*aa80*/  SYNCS.PHASECHK.TRANS64.TRYWAIT P1, [R10+URZ+0x30], R5 ;  /* 0x000030050a0075a7 */ /* 0x000e24000802017f */
[----:B01----:R-:W-:Y:S05]  /*aa90*/  @!P1 BRA `(.L_x_295) ;  /* 0x00000010002c9947 */ /* 0x003fea0003800000 */
.L_x_319:
[----:B0-----:R-:W-:Y:S01]  /*aaa0*/  PRMT R5, R6, 0x9910, RZ ;  /* 0x0000991006057816 */ /* 0x001fe200000000ff */
[----:B------:R0:W-:Y:S03]  /*aab0*/  @!P2 SYNCS.ARRIVE.TRANS64 RZ, [R10+URZ], R9 ;  /* 0x000000090affa9a7 */ /* 0x0001e6000800003f */
[----:B------:R-:W-:-:S13]  /*aac0*/  ISETP.NE.AND P1, PT, R5, 0x2, PT ;  /* 0x000000020500780c */ /* 0x000fda0003f25270 */
[----:B0-----:R-:W-:Y:S05]  /*aad0*/  @P1 BRA `(.L_x_296) ;  /* 0x0000000000041947 */ /* 0x001fea0003800000 */
[----:B------:R-:W-:Y:S01]  /*aae0*/  BPT.TRAP 0x1 ;  /* 0x000000040000795c */ /* 0x000fe20000300000 */
.L_x_296:
[----:B------:R-:W-:Y:S05]  /*aaf0*/  @P0 BRA `(.L_x_297) ;  /* 0x0000000000040947 */ /* 0x000fea0003800000 */
[----:B------:R-:W-:Y:S01]  /*ab00*/  BPT.TRAP 0x1 ;  /* 0x000000040000795c */ /* 0x000fe20000300000 */
.L_x_297:
[--C-:B------:R-:W-:Y:S01]  /*ab10*/  IMAD R5, R4, 0x4000, R11.reuse ;  /* 0x0000400004057824 */ /* 0x100fe200078e020b */
[----:B------:R-:W-:Y:S01]  /*ab20*/  R2UR UR34, R12 ;  /* 0x000000000c2272ca */ /* 0x000fe200000e0000 */
[----:B------:R-:W-:Y:S01]  /*ab30*/  IMAD R11, R4, 0x10000, R11 ;  /* 0x00010000040b7824 */ /* 0x000fe200078e020b */
[----:B------:R-:W-:Y:S01]  /*ab40*/  R2UR UR33, R10 ;  /* 0x000000000a2172ca */ /* 0x000fe200000e0000 */
[----:B------:R-:W-:Y:S01]  /*ab50*/  VIADD R13, R13, 0xffffffff ;  /* 0xffffffff0d0d7836 */ /* 0x000fe20000000000 */
[----:B------:R-:W-:Y:S01]  /*ab60*/  R2UR UR24, R5 ;  /* 0x00000000051872ca */ /* 0x000fe200000e0000 */
[----:B------:R-:W-:Y:S01]  /*ab70*/  UIADD3 UR6, UP0, UR22, 0xf0, URZ ;  /* 0x000000f016067890 */ /* 0x000fe2000ff1e03f */
[----:B------:R-:W-:Y:S01]  /*ab80*/  R2UR UR8, R11 ;  /* 0x000000000b0872ca */ /* 0x000fe200000e0000 */
[----:B------:R-:W-:Y:S01]  /*ab90*/  UIADD3 UR30, UP1, UR22, 0x1f0, URZ ;  /* 0x000001f0161e7890 */ /* 0x000fe2000ff3e03f */
[----:B------:R-:W-:Y:S01]  /*aba0*/  R2UR UR36, R2 ;  /* 0x00000000022472ca */ /* 0x000fe200000e0000 */
[----:B------:R-:W-:Y:S01]  /*abb0*/  UIADD3.X UR7, URZ, UR23, URZ, UP0, !UPT ;  /* 0x000000173f077290 */ /* 0x000fe200087fe43f */
[----:B------:R-:W-:Y:S01]  /*abc0*/  R2UR UR35, R19 ;  /* 0x00000000132372ca */ /* 0x000fe200000e0000 */
[----:B------:R-:W-:Y:S01]  /*abd0*/  UIADD3.X UR31, URZ, UR23, URZ, UP1, !UPT ;  /* 0x000000173f1f7290 */ /* 0x000fe20008ffe43f */
[----:B------:R-:W-:Y:S01]  /*abe0*/  R2UR UR19, R22 ;  /* 0x00000000161372ca */ /* 0x000fe200000e0000 */
[----:B------:R-:W-:Y:S01]  /*abf0*/  UIADD3 UR26, UR34, 0x40, URZ ;  /* 0x00000040221a7890 */ /* 0x000fe2000fffe03f */
[----:B------:R-:W-:Y:S01]  /*ac00*/  ISETP.GT.AND P3, PT, R13, 0x1, PT ;  /* 0x000000010d00780c */ /* 0x000fe20003f64270 */
[----:B------:R-:W-:Y:S01]  /*ac10*/  VIADD R4, R4, 0x1 ;  /* 0x0000000104047836 */ /* 0x000fe20000000000 */
[----:B------:R-:W-:Y:S01]  /*ac20*/  UMOV UR14, 0x0 ;  /* 0x00000000000e7882 */ /* 0x000fe20000000000 */
[----:B------:R-:W-:Y:S01]  /*ac30*/  UIADD3 UR32, UR24, 0x180, URZ ;  /* 0x0000018018207890 */ /* 0x000fe2000fffe03f */
[----:B------:R-:W-:Y:S01]  /*ac40*/  VIADD R12, R12, 0x80 ;  /* 0x000000800c0c7836 */ /* 0x000fe20000000000 */
[----:B------:R-:W-:Y:S01]  /*ac50*/  UIADD3 UR24, UR24, 0x2180, URZ ;  /* 0x0000218018187890 */ /* 0x000fe2000fffe03f */
[----:B------:R-:W-:Y:S01]  /*ac60*/  ISETP.NE.AND P1, PT, R4, 0x6, PT ;  /* 0x000000060400780c */ /* 0x000fe20003f25270 */
[----:B------:R-:W-:-:S02]  /*ac70*/  UIADD3 UR16, UR8, 0x18180, URZ ;  /* 0x0001818008107890 */ /* 0x000fc4000fffe03f */
[----:B------:R-:W-:Y:S01]  /*ac80*/  UIADD3 UR8, UR8, 0x20180, URZ ;  /* 0x0002018008087890 */ /* 0x000fe2000fffe03f */
[----:B------:R-:W-:Y:S01]  /*ac90*/  SEL R10, RZ, 0x1, P1 ;  /* 0x00000001ff0a7807 */ /* 0x000fe20000800000 */
[----:B------:R-:W-:Y:S01]  /*aca0*/  UMOV UR15, 0x10000000 ;  /* 0x10000000000f7882 */ /* 0x000fe20000000000 */
[----:B------:R-:W-:Y:S01]  /*acb0*/  UMOV UR25, UR33 ;  /* 0x0000002100197c82 */ /* 0x000fe20008000000 */
[----:B------:R-:W-:Y:S01]  /*acc0*/  UMOV UR28, UR36 ;  /* 0x00000024001c7c82 */ /* 0x000fe20008000000 */
[----:B------:R-:W-:Y:S01]  /*acd0*/  UMOV UR27, UR35 ;  /* 0x00000023001b7c82 */ /* 0x000fe20008000000 */
[----:B------:R-:W-:Y:S01]  /*ace0*/  UMOV UR17, UR33 ;  /* 0x0000002100117c82 */ /* 0x000fe20008000000 */
[----:B------:R-:W-:Y:S01]  /*acf0*/  UMOV UR18, UR34 ;  /* 0x0000002200127c82 */ /* 0x000fe20008000000 */
[----:B------:R-:W-:Y:S01]  /*ad00*/  UMOV UR20, UR36 ;  /* 0x0000002400147c82 */ /* 0x000fe20008000000 */
[----:B------:R0:W-:Y:S01]  /*ad10*/  UTMALDG.3D [UR32], [UR6], desc[UR14] ;  /* 0x00000e20060075b4 */ /* 0x0001e20008011000 */
[----:B------:R-:W-:Y:S01]  /*ad20*/  UMOV UR9, UR33 ;  /* 0x0000002100097c82 */ /* 0x000fe20008000000 */
[----:B------:R-:W-:Y:S01]  /*ad30*/  UMOV UR11, UR19 ;  /* 0x00000013000b7c82 */ /* 0x000fe20008000000 */
[----:B------:R-:W-:Y:S01]  /*ad40*/  UMOV UR12, UR36 ;  /* 0x00000024000c7c82 */ /* 0x000fe20008000000 */
[----:B------:R-:W-:Y:S01]  /*ad50*/  UMOV UR10, UR26 ;  /* 0x0000001a000a7c82 */ /* 0x000fe20008000000 */
[----:B------:R-:W-:-:S02]  /*ad60*/  LOP3.LUT R3, R3, R10, RZ, 0x3c, !PT ;  /* 0x0000000a03037212 */ /* 0x000fc400078e3cff */
[----:B------:R-:W-:Y:S01]  /*ad70*/  SEL R4, R4, RZ, P1 ;  /* 0x000000ff04047207 */ /* 0x000fe20000800000 */
[----:B------:R0:W-:Y:S01]  /*ad80*/  UTMALDG.3D [UR24], [UR6], desc[UR14] ;  /* 0x00000e18060075b4 */ /* 0x0001e20008011000 */
[----:B------:R0:W-:Y:S01]  /*ad90*/  UTMALDG.3D [UR16], [UR30], desc[UR14] ;  /* 0x00000e101e0075b4 */ /* 0x0001e20008011000 */
[----:B------:R0:W-:Y:S02]  /*ada0*/  UTMALDG.3D [UR8], [UR30], desc[UR14] ;  /* 0x00000e081e0075b4 */ /* 0x0001e40008011000 */
[----:B0-----:R-:W-:Y:S05]  /*adb0*/  @P3 BRA `(.L_x_298) ;  /* 0xfffffffc00183947 */ /* 0x001fea000383ffff */
.L_x_294:
[----:B------:R-:W-:Y:S05]  /*adc0*/  BSYNC B1 ;  /* 0x0000000000017941 */ /* 0x000fea0003800000 */
.L_x_293:
[----:B------:R-:W2:Y:S01]  /*add0*/  LDL.64 R10, [R1] ;  /* 0x00000000010a7983 */ /* 0x000ea20000100a00 */
[----:B------:R-:W-:Y:S01]  /*ade0*/  LOP3.LUT P4, RZ, R8, 0xff, RZ, 0xc0, !PT ;  /* 0x000000ff08ff7812 */ /* 0x000fe2000788c0ff */
[----:B------:R-:W-:Y:S01]  /*adf0*/  VIADD R4, R7, UR40 ;  /* 0x0000002807047c36 */ /* 0x000fe20008000000 */
[----:B------:R-:W-:Y:S01]  /*ae00*/  ULDC.64 UR6, c[0x0][0x650] ;  /* 0x0001940000067ab9 */ /* 0x000fe20000000a00 */
[----:B------:R-:W-:Y:S01]  /*ae10*/  IMAD.U32 R7, RZ, RZ, UR40 ;  /* 0x00000028ff077e24 */ /* 0x000fe2000f8e00ff */
[----:B------:R-:W-:Y:S01]  /*ae20*/  UISETP.GE.U32.AND UP0, UPT, UR40, 0x6, UPT ;  /* 0x000000062800788c */ /* 0x000fe2000bf06070 */
[----:B------:R-:W-:Y:S01]  /*ae30*/  BSSY B1, `(.L_x_299) ;  /* 0x000006f000017945 */ /* 0x000fe20003800000 */
[----:B------:R-:W-:Y:S01]  /*ae40*/  ISETP.GT.U32.AND P1, PT, R4, 0x5, PT ;  /* 0x000000050400780c */ /* 0x000fe20003f24070 */
[----:B------:R-:W-:Y:S01]  /*ae50*/  IMAD.MOV.U32 R19, RZ, RZ, -0x1 ;  /* 0xffffffffff137424 */ /* 0x000fe200078e00ff */
[----:B------:R-:W-:Y:S01]  /*ae60*/  PRMT R8, RZ, 0x7610, R8 ;  /* 0x00007610ff087816 */ /* 0x000fe20000000008 */
[----:B------:R-:W-:Y:S01]  /*ae70*/  IMAD.MOV.U32 R22, RZ, RZ, -0x1 ;  /* 0xffffffffff167424 */ /* 0x000fe200078e00ff */
[----:B------:R-:W-:-:S02]  /*ae80*/  ISETP.LT.U32.AND P1, PT, R7, 0x6, P1 ;  /* 0x000000060700780c */ /* 0x000fc40000f21070 */
[----:B------:R-:W-:Y:S01]  /*ae90*/  PLOP3.LUT P3, PT, PT, PT, UP0, 0x80, 0x0 ;  /* 0x000000000000781c */ /* 0x000fe20003f6f008 */
[----:B------:R-:W0:Y:S01]  /*aea0*/  @P4 S2R R3, SR_CgaCtaId ;  /* 0x0000000000034919 */ /* 0x000e220000008800 */
[----:B------:R-:W-:-:S04]  /*aeb0*/  @P4 MOV R2, 0x400 ;  /* 0x0000040000024802 */ /* 0x000fc80000000f00 */
[----:B0-----:R-:W-:Y:S01]  /*aec0*/  @P4 LEA R5, R3, R2, 0x18 ;  /* 0x0000000203054211 */ /* 0x001fe200078ec0ff */
[----:B------:R-:W-:-:S03]  /*aed0*/  IMAD.WIDE.U32 R2, R4, -0x55555555, RZ ;  /* 0xaaaaaaab04027825 */ /* 0x000fc600078e00ff */
[----:B------:R0:W-:Y:S01]  /*aee0*/  @P4 SYNCS.ARRIVE.TRANS64.A1T0 RZ, [R5+URZ+0x98], RZ ;  /* 0x000098ff05ff49a7 */ /* 0x0001e2000810003f */
[----:B------:R-:W-:Y:S01]  /*aef0*/  IMAD.MOV.U32 R2, RZ, RZ, -0x1 ;  /* 0xffffffffff027424 */ /* 0x000fe200078e00ff */
[----:B0-----:R-:W-:Y:S02]  /*af00*/  SHF.R.U32.HI R5, RZ, 0x2, R3 ;  /* 0x00000002ff057819 */ /* 0x001fe40000011603 */
[----:B------:R-:W-:-:S03]  /*af10*/  SEL R3, RZ, 0x1, !P1 ;  /* 0x00000001ff037807 */ /* 0x000fc60004800000 */
[----:B------:R-:W-:Y:S01]  /*af20*/  IMAD R7, R5, -0x6, R4 ;  /* 0xfffffffa05077824 */ /* 0x000fe200078e0204 */
[----:B------:R-:W-:Y:S02]  /*af30*/  LOP3.LUT R0, R0, R3, RZ, 0x3c, !PT ;  /* 0x0000000300007212 */ /* 0x000fe400078e3cff */
[----:B------:R-:W-:Y:S02]  /*af40*/  PRMT R3, RZ, 0x7610, R3 ;  /* 0x00007610ff037816 */ /* 0x000fe40000000003 */
[----:B------:R-:W-:Y:S02]  /*af50*/  @P3 LOP3.LUT R0, R0, 0x1, R5, 0x78, !PT ;  /* 0x0000000100003812 */ /* 0x000fe400078e7805 */
[----:B--2---:R-:W-:-:S04]  /*af60*/  IADD3 R18, P4, R18, R10, RZ ;  /* 0x0000000a12127210 */ /* 0x004fc80007f9e0ff */
[----:B------:R-:W-:Y:S01]  /*af70*/  ISETP.GE.U32.AND P1, PT, R18, UR6, PT ;  /* 0x0000000612007c0c */ /* 0x000fe2000bf26070 */
[----:B------:R-:W-:-:S05]  /*af80*/  IMAD.X R17, R17, 0x1, R23, P4 ;  /* 0x0000000111117824 */ /* 0x000fca00020e0617 */
[----:B------:R-:W-:-:S13]  /*af90*/  ISETP.GE.U32.AND.EX P1, PT, R17, UR7, PT, P1 ;  /* 0x0000000711007c0c */ /* 0x000fda000bf26110 */
[----:B------:R-:W-:Y:S05]  /*afa0*/  @P1 BRA `(.L_x_300) ;  /* 0x00000004005c1947 */ /* 0x000fea0003800000 */
[----:B------:R-:W0:Y:S01]  /*afb0*/  S2R R11, SR_CTAID.X ;  /* 0x00000000000b7919 */ /* 0x000e220000002500 */
[----:B------:R-:W-:Y:S01]  /*afc0*/  ULDC.64 UR6, c[0x0][0x628] ;  /* 0x00018a0000067ab9 */ /* 0x000fe20000000a00 */
[----:B------:R-:W1:Y:S01]  /*afd0*/  LDC R12, c[0x0][0x144] ;  /* 0x00005100ff0c7b82 */ /* 0x000e620000000800 */
[----:B------:R-:W-:Y:S01]  /*afe0*/  ISETP.NE.U32.AND P1, PT, RZ, UR6, PT ;  /* 0x00000006ff007c0c */ /* 0x000fe2000bf25070 */
[----:B------:R-:W2:Y:S01]  /*aff0*/  S2R R9, SR_CTAID.Y ;  /* 0x0000000000097919 */ /* 0x000ea20000002600 */
[----:B------:R-:W-:Y:S01]  /*b000*/  ULDC UR8, c[0x0][0x150] ;  /* 0x0000540000087ab9 */ /* 0x000fe20000000800 */
[----:B------:R-:W-:Y:S01]  /*b010*/  ULDC UR9, c[0x0][0x630] ;  /* 0x00018c0000097ab9 */ /* 0x000fe20000000800 */
[----:B------:R-:W-:Y:S01]  /*b020*/  ISETP.NE.AND.EX P1, PT, RZ, UR7, PT, P1 ;  /* 0x00000007ff007c0c */ /* 0x000fe2000bf25310 */
[----:B------:R-:W-:Y:S01]  /*b030*/  IMAD.MOV.U32 R2, RZ, RZ, R18 ;  /* 0x000000ffff027224 */ /* 0x000fe200078e0012 */
[----:B0-----:R-:W-:-:S05]  /*b040*/  I2FP.F32.U32 R3, R11 ;  /* 0x0000000b00037245 */ /* 0x001fca0000201000 */
[----:B------:R-:W-:Y:S01]  /*b050*/  FMUL R14, R3, UR8 ;  /* 0x00000008030e7c20 */ /* 0x000fe20008400000 */
[----:B------:R-:W-:-:S05]  /*b060*/  IMAD.MOV.U32 R3, RZ, RZ, R17 ;  /* 0x000000ffff037224 */ /* 0x000fca00078e0011 */
[----:B--2---:R-:W-:Y:S05]  /*b070*/  @!P1 BRA `(.L_x_301) ;  /* 0x0000000000289947 */ /* 0x004fea0003800000 */
[----:B------:R-:W-:Y:S02]  /*b080*/  ULDC UR8, c[0x0][0x634] ;  /* 0x00018d0000087ab9 */ /* 0x000fe40000000800 */
[----:B------:R-:W-:-:S05]  /*b090*/  IADD3 R3, P1, R18, UR8, RZ ;  /* 0x0000000812037c10 */ /* 0x000fca000ff3e0ff */
[----:B------:R-:W-:-:S04]  /*b0a0*/  IMAD.X R13, RZ, RZ, R17, P1 ;  /* 0x000000ffff0d7224 */ /* 0x000fc800008e0611 */
[----:B------:R-:W-:-:S04]  /*b0b0*/  IMAD.WIDE.U32 R4, R13, UR6, RZ ;  /* 0x000000060d047c25 */ /* 0x000fc8000f8e00ff */
[----:B------:R-:W-:-:S04]  /*b0c0*/  IMAD.WIDE.U32 R4, P1, R3, UR7, R4 ;  /* 0x0000000703047c25 */ /* 0x000fc8000f820004 */
[----:B------:R-:W-:-:S04]  /*b0d0*/  IMAD.WIDE.U32 R2, R3, UR6, RZ ;  /* 0x0000000603027c25 */ /* 0x000fc8000f8e00ff */
[----:B------:R-:W-:Y:S01]  /*b0e0*/  IMAD.MOV.U32 R2, RZ, RZ, R5 ;  /* 0x000000ffff027224 */ /* 0x000fe200078e0005 */
[----:B------:R-:W-:Y:S01]  /*b0f0*/  IADD3 RZ, P3, R3, R4, RZ ;  /* 0x0000000403ff7210 */ /* 0x000fe20007f7e0ff */
[----:B------:R-:W-:-:S04]  /*b100*/  IMAD.X R3, RZ, RZ, RZ, P1 ;  /* 0x000000ffff037224 */ /* 0x000fc800008e06ff */
[----:B------:R-:W-:-:S08]  /*b110*/  IMAD.WIDE.U32.X R2, R13, UR7, R2, P3 ;  /* 0x000000070d027c25 */ /* 0x000fd000098e0402 */
.L_x_301:
[--C-:B------:R-:W-:Y:S01]  /*b120*/  SHF.R.U64 R10, R2, UR9, R3.reuse ;  /* 0x00000009020a7c19 */ /* 0x100fe20008001203 */
[----:B------:R-:W0:Y:S01]  /*b130*/  F2I.U32.TRUNC.NTZ R14, R14 ;  /* 0x0000000e000e7305 */ /* 0x000e22000020f000 */
[----:B------:R-:W-:Y:S01]  /*b140*/  SHF.R.U32.HI R2, RZ, UR9, R3 ;  /* 0x00000009ff027c19 */ /* 0x000fe20008011603 */
[----:B------:R-:W-:Y:S01]  /*b150*/  ULDC.64 UR6, c[0x0][0x620] ;  /* 0x0001880000067ab9 */ /* 0x000fe20000000a00 */
[----:B------:R-:W-:Y:S01]  /*b160*/  IADD3 R5, P1, RZ, -R10, RZ ;  /* 0x8000000aff057210 */ /* 0x000fe20007f3e0ff */
[----:B------:R-:W-:Y:S01]  /*b170*/  IMAD.MOV.U32 R3, RZ, RZ, R17 ;  /* 0x000000ffff037224 */ /* 0x000fe200078e0011 */
[----:B------:R-:W-:-:S03]  /*b180*/  ULDC.64 UR8, c[0x0][0x640] ;  /* 0x0001900000087ab9 */ /* 0x000fc60000000a00 */
[----:B------:R-:W-:Y:S01]  /*b190*/  IMAD.X R2, RZ, RZ, ~R2, P1 ;  /* 0x000000ffff027224 */ /* 0x000fe200008e0e02 */
[----:B------:R-:W-:-:S03]  /*b1a0*/  ISETP.NE.U32.AND P1, PT, RZ, UR8, PT ;  /* 0x00000008ff007c0c */ /* 0x000fc6000bf25070 */
[----:B------:R-:W-:Y:S01]  /*b1b0*/  IMAD R4, R2, UR6, RZ ;  /* 0x0000000602047c24 */ /* 0x000fe2000f8e02ff */
[----:B------:R-:W-:Y:S01]  /*b1c0*/  ISETP.NE.AND.EX P1, PT, RZ, UR9, PT, P1 ;  /* 0x00000009ff007c0c */ /* 0x000fe2000bf25310 */
[----:B------:R-:W-:-:S04]  /*b1d0*/  IMAD.MOV.U32 R2, RZ, RZ, R18 ;  /* 0x000000ffff027224 */ /* 0x000fc800078e0012 */
[----:B------:R-:W-:Y:S01]  /*b1e0*/  IMAD.WIDE.U32 R2, R5, UR6, R2 ;  /* 0x0000000605027c25 */ /* 0x000fe2000f8e0002 */
[----:B------:R-:W-:-:S03]  /*b1f0*/  ULDC UR6, c[0x0][0x618] ;  /* 0x0001860000067ab9 */ /* 0x000fc60000000800 */
[----:B------:R-:W-:Y:S01]  /*b200*/  IMAD R5, R5, UR7, R4 ;  /* 0x0000000705057c24 */ /* 0x000fe2000f8e0204 */
[----:B------:R-:W-:Y:S01]  /*b210*/  ULDC UR7, c[0x0][0x154] ;  /* 0x0000550000077ab9 */ /* 0x000fe20000000800 */
[----:B0-----:R-:W-:Y:S02]  /*b220*/  IMAD.MOV R4, RZ, RZ, -R14 ;  /* 0x000000ffff047224 */ /* 0x001fe400078e0a0e */
[----:B------:R-:W0:Y:S01]  /*b230*/  LDC R14, c[0x0][0x148] ;  /* 0x00005200ff0e7b82 */ /* 0x000e220000000800 */
[----:B------:R-:W-:Y:S02]  /*b240*/  IMAD.IADD R3, R3, 0x1, R5 ;  /* 0x0000000103037824 */ /* 0x000fe400078e0205 */
[----:B-1----:R-:W-:Y:S01]  /*b250*/  IMAD R11, R12, R4, R11 ;  /* 0x000000040c0b7224 */ /* 0x002fe200078e020b */
[----:B------:R-:W-:Y:S02]  /*b260*/  I2FP.F32.U32 R4, R9 ;  /* 0x0000000900047245 */ /* 0x000fe40000201000 */
[----:B------:R-:W-:-:S02]  /*b270*/  SHF.R.U64 R12, R2, UR6, R3 ;  /* 0x00000006020c7c19 */ /* 0x000fc40008001203 */
[----:B------:R-:W-:Y:S01]  /*b280*/  SHF.R.U32.HI R3, RZ, UR6, R3 ;  /* 0x00000006ff037c19 */ /* 0x000fe20008011603 */
[----:B------:R-:W-:Y:S01]  /*b290*/  FMUL R4, R4, UR7 ;  /* 0x0000000704047c20 */ /* 0x000fe20008400000 */
[----:B------:R-:W-:Y:S02]  /*b2a0*/  ULDC UR6, c[0x0][0x608] ;  /* 0x0001820000067ab9 */ /* 0x000fe40000000800 */
[--C-:B------:R-:W-:Y:S01]  /*b2b0*/  SHF.R.U64 R15, R12, UR6, R3.reuse ;  /* 0x000000060c0f7c19 */ /* 0x100fe20008001203 */
[----:B------:R1:W2:Y:S01]  /*b2c0*/  F2I.U32.TRUNC.NTZ R20, R4 ;  /* 0x0000000400147305 */ /* 0x0002a2000020f000 */
[----:B------:R-:W-:Y:S01]  /*b2d0*/  SHF.R.U32.HI R2, RZ, UR6, R3 ;  /* 0x00000006ff027c19 */ /* 0x000fe20008011603 */
[----:B------:R-:W-:-:S03]  /*b2e0*/  ULDC UR6, c[0x0][0x658] ;  /* 0x0001960000067ab9 */ /* 0x000fc60000000800 */
[--C-:B------:R-:W-:Y:S02]  /*b2f0*/  SHF.R.U64 R13, R15, UR6, R2.reuse ;  /* 0x000000060f0d7c19 */ /* 0x100fe40008001202 */
[----:B------:R-:W-:-:S03]  /*b300*/  SHF.R.U32.HI R19, RZ, UR6, R2 ;  /* 0x00000006ff137c19 */ /* 0x000fc60008011602 */
[----:B------:R-:W-:Y:S02]  /*b310*/  IMAD.MOV.U32 R2, RZ, RZ, R13 ;  /* 0x000000ffff027224 */ /* 0x000fe400078e000d */
[----:B------:R-:W-:Y:S01]  /*b320*/  IMAD.MOV.U32 R3, RZ, RZ, R19 ;  /* 0x000000ffff037224 */ /* 0x000fe200078e0013 */
[----:B-1----:R-:W-:Y:S06]  /*b330*/  @!P1 BRA `(.L_x_302) ;  /* 0x0000000000289947 */ /* 0x002fec0003800000 */
        /* <DEDUP_REMOVED lines=10> */
.L_x_302:
[----:B------:R-:W1:Y:S01]  /*b3e0*/  LDC R4, c[0x0][0x65c] ;  /* 0x00019700ff047b82 */ /* 0x000e620000000800 */
[----:B------:R-:W-:Y:S01]  /*b3f0*/  ULDC UR6, c[0x0][0x648] ;  /* 0x0001920000067ab9 */ /* 0x000fe20000000800 */
[----:B------:R-:W-:Y:S01]  /*b400*/  LOP3.LUT R15, R15, UR5, RZ, 0xc0, !PT ;  /* 0x000000050f0f7c12 */ /* 0x000fe2000f8ec0ff */
[----:B--2---:R-:W-:Y:S01]  /*b410*/  IMAD.MOV R20, RZ, RZ, -R20 ;  /* 0x000000ffff147224 */ /* 0x004fe200078e0a14 */
[----:B------:R-:W-:Y:S01]  /*b420*/  SHF.R.U64 R2, R2, UR6, R3 ;  /* 0x0000000602027c19 */ /* 0x000fe20008001203 */
[----:B------:R-:W-:Y:S01]  /*b430*/  ULDC UR6, c[0x0][0x638] ;  /* 0x00018e0000067ab9 */ /* 0x000fe20000000800 */
[----:B------:R-:W-:Y:S01]  /*b440*/  LOP3.LUT R12, R12, UR4, RZ, 0xc0, !PT ;  /* 0x000000040c0c7c12 */ /* 0x000fe2000f8ec0ff */
[----:B------:R-:W-:Y:S01]  /*b450*/  ULDC UR7, c[0x0][0x610] ;  /* 0x0001840000077ab9 */ /* 0x000fe20000000800 */
[----:B------:R-:W-:Y:S01]  /*b460*/  IMAD.MOV.U32 R3, RZ, RZ, 0x1 ;  /* 0x00000001ff037424 */ /* 0x000fe200078e00ff */
[----:B-1----:R-:W-:Y:S01]  /*b470*/  ISETP.NE.AND P1, PT, R4, 0x1, PT ;  /* 0x000000010400780c */ /* 0x002fe20003f25270 */
[----:B------:R-:W-:-:S02]  /*b480*/  IMAD.MOV R4, RZ, RZ, -R2 ;  /* 0x000000ffff047224 */ /* 0x000fc400078e0a02 */
[----:B------:R-:W-:Y:S02]  /*b490*/  IMAD R2, R2, UR13, R15 ;  /* 0x0000000d02027c24 */ /* 0x000fe4000f8e020f */
[----:B------:R-:W-:Y:S01]  /*b4a0*/  IMAD R13, R4, UR6, R13 ;  /* 0x00000006040d7c24 */ /* 0x000fe2000f8e020d */
[----:B------:R-:W-:-:S07]  /*b4b0*/  ULDC UR6, c[0x0][0x600] ;  /* 0x0001800000067ab9 */ /* 0x000fce0000000800 */
[----:B0-----:R-:W-:-:S04]  /*b4c0*/  @P1 IMAD R11, R14, R20, R9 ;  /* 0x000000140e0b1224 */ /* 0x001fc800078e0209 */
[----:B------:R-:W-:Y:S02]  /*b4d0*/  IMAD R11, R2, UR7, R11 ;  /* 0x00000007020b7c24 */ /* 0x000fe4000f8e020b */
[----:B------:R-:W-:-:S05]  /*b4e0*/  IMAD R2, R13, UR6, R12 ;  /* 0x000000060d027c24 */ /* 0x000fca000f8e020c */
[----:B------:R-:W-:Y:S02]  /*b4f0*/  SEL R22, R2, R11, !P1 ;  /* 0x0000000b02167207 */ /* 0x000fe40004800000 */
[----:B------:R-:W-:Y:S01]  /*b500*/  SEL R19, R11, R2, !P1 ;  /* 0x000000020b137207 */ /* 0x000fe20004800000 */
[----:B------:R-:W-:-:S07]  /*b510*/  IMAD.MOV.U32 R2, RZ, RZ, R10 ;  /* 0x000000ffff027224 */ /* 0x000fce00078e000a */
.L_x_300:
[----:B------:R-:W-:Y:S05]  /*b520*/  BSYNC B1 ;  /* 0x0000000000017941 */ /* 0x000fea0003800000 */
.L_x_299:
[----:B------:R-:W-:-:S13]  /*b530*/  LOP3.LUT P1, RZ, R3, 0xff, RZ, 0xc0, !PT ;  /* 0x000000ff03ff7812 */ /* 0x000fda000782c0ff */
[----:B------:R-:W-:Y:S05]  /*b540*/  @P1 BRA `(.L_x_303) ;  /* 0xfffffff400001947 */ /* 0x000fea000383ffff */
[----:B------:R-:W-:Y:S05]  /*b550*/  BSYNC B0 ;  /* 0x0000000000007941 */ /* 0x000fea0003800000 */
.L_x_291:
[----:B------:R-:W-:-:S03]  /*b560*/  UMOV UR6, 0xffffffff ;  /* 0xffffffff00067882 */ /* 0x000fc60000000000 */
[----:B------:R-:W-:Y:S05]  /*b570*/  BRA.DIV UR6, `(.L_x_304) ;  /* 0x0000000606887947 */ /* 0x000fea000b800000 */
[----:B------:R-:W-:-:S13]  /*b580*/  ELECT P6, URZ, PT ;  /* 0x00000000003f782f */ /* 0x000fda00038c0000 */
.L_x_322:
[----:B------:R-:W-:Y:S04]  /*b590*/  BSSY B0, `(.L_x_305) ;  /* 0x000003d000007945 */ /* 0x000fe80003800000 */
[----:B------:R-:W-:Y:S05]  /*b5a0*/  @!P6 BRA `(.L_x_306) ;  /* 0x0000000000ece947 */ /* 0x000fea0003800000 */
[----:B------:R-:W-:-:S04]  /*b5b0*/  LOP3.LUT R16, R16, 0x2, RZ, 0xfc, !PT ;  /* 0x0000000210107812 */ /* 0x000fc800078efcff */
[----:B------:R-:W-:-:S13]  /*b5c0*/  ISETP.NE.AND P0, PT, R16, 0x3, PT ;  /* 0x000000031000780c */ /* 0x000fda0003f05270 */
[----:B------:R-:W-:Y:S05]  /*b5d0*/  @!P0 BRA `(.L_x_307) ;  /* 0x0000000000048947 */ /* 0x000fea0003800000 */
[----:B------:R-:W-:Y:S01]  /*b5e0*/  BPT.TRAP 0x1 ;  /* 0x000000040000795c */ /* 0x000fe20000300000 */
.L_x_307:
[----:B------:R-:W0:Y:S01]  /*b5f0*/  S2R R3, SR_CgaCtaId ;  /* 0x0000000000037919 */ /* 0x000e220000008800 */
[----:B------:R-:W-:Y:S02]  /*b600*/  MOV R2, 0x400 ;  /* 0x0000040000027802 */ /* 0x000fe40000000f00 */
[----:B------:R-:W-:Y:S02]  /*b610*/  SHF.L.U32 R4, R0, 0x1f, RZ ;  /* 0x0000001f00047819 */ /* 0x000fe400000006ff */
[----:B0-----:R-:W-:-:S05]  /*b620*/  LEA R2, R3, R2, 0x18 ;  /* 0x0000000203027211 */ /* 0x001fca00078ec0ff */
[----:B------:R-:W-:-:S04]  /*b630*/  VIADD R2, R2, 0x30 ;  /* 0x0000003002027836 */ /* 0x000fc80000000000 */
[C---:B------:R-:W-:Y:S02]  /*b640*/  IMAD R9, R7.reuse, 0x8, R2 ;  /* 0x0000000807097824 */ /* 0x040fe400078e0202 */
[----:B------:R-:W-:Y:S02]  /*b650*/  VIADD R7, R7, 0x1 ;  /* 0x0000000107077836 */ /* 0x000fe40000000000 */
[----:B------:R-:W0:Y:S03]  /*b660*/  SYNCS.PHASECHK.TRANS64.TRYWAIT P0, [R9+URZ], R4 ;  /* 0x00000004090075a7 */ /* 0x000e26000800017f */
[----:B------:R-:W-:-:S04]  /*b670*/  ISETP.NE.AND P1, PT, R7, 0x6, PT ;  /* 0x000000060700780c */ /* 0x000fc80003f25270 */
[----:B------:R-:W-:Y:S02]  /*b680*/  SEL R3, RZ, 0x1, P1 ;  /* 0x00000001ff037807 */ /* 0x000fe40000800000 */
[----:B------:R-:W-:Y:S02]  /*b690*/  SEL R7, R7, RZ, P1 ;  /* 0x000000ff07077207 */ /* 0x000fe40000800000 */
[----:B------:R-:W-:-:S03]  /*b6a0*/  LOP3.LUT R6, R0, R3, RZ, 0x3c, !PT ;  /* 0x0000000300067212 */ /* 0x000fc600078e3cff */
[----:B------:R-:W-:Y:S01]  /*b6b0*/  IMAD R8, R7, 0x8, R2 ;  /* 0x0000000807087824 */ /* 0x000fe200078e0202 */
[----:B------:R-:W-:Y:S01]  /*b6c0*/  SHF.L.U32 R5, R6, 0x1f, RZ ;  /* 0x0000001f06057819 */ /* 0x000fe200000006ff */
[----:B0-----:R-:W-:Y:S06]  /*b6d0*/  @!P0 BRA `(.L_x_308) ;  /* 0x0000000400508947 */ /* 0x001fec0003800000 */
.L_x_323:
[----:B------:R-:W1:Y:S01]  /*b6e0*/  SYNCS.PHASECHK.TRANS64.TRYWAIT P0, [R8+URZ], R5 ;  /* 0x00000005080075a7 */ /* 0x000e62000800017f */
[----:B------:R-:W-:-:S05]  /*b6f0*/  VIADD R0, R7, 0x1 ;  /* 0x0000000107007836 */ /* 0x000fca0000000000 */
[----:B------:R-:W-:-:S04]  /*b700*/  ISETP.NE.AND P1, PT, R0, 0x6, PT ;  /* 0x000000060000780c */ /* 0x000fc80003f25270 */
[----:B------:R-:W-:Y:S02]  /*b710*/  SEL R3, RZ, 0x1, P1 ;  /* 0x00000001ff037807 */ /* 0x000fe40000800000 */
[----:B------:R-:W-:Y:S02]  /*b720*/  SEL R7, R0, RZ, P1 ;  /* 0x000000ff00077207 */ /* 0x000fe40000800000 */
[----:B------:R-:W-:-:S03]  /*b730*/  LOP3.LUT R6, R6, R3, RZ, 0x3c, !PT ;  /* 0x0000000306067212 */ /* 0x000fc600078e3cff */
[----:B0-----:R-:W-:Y:S01]  /*b740*/  IMAD R9, R7, 0x8, R2 ;  /* 0x0000000807097824 */ /* 0x001fe200078e0202 */
[----:B------:R-:W-:Y:S01]  /*b750*/  SHF.L.U32 R4, R6, 0x1f, RZ ;  /* 0x0000001f06047819 */ /* 0x000fe200000006ff */
[----:B-1----:R-:W-:Y:S06]  /*b760*/  @!P0 BRA `(.L_x_309) ;  /* 0x0000000400408947 */ /* 0x002fec0003800000 */
.L_x_324:
        /* <DEDUP_REMOVED lines=9> */
.L_x_325:
[----:B------:R-:W1:Y:S01]  /*b800*/  SYNCS.PHASECHK.TRANS64.TRYWAIT P0, [R8+URZ], R5 ;  /* 0x00000005080075a7 */ /* 0x000e62000800017f */
[----:B------:R-:W-:-:S05]  /*b810*/  VIADD R0, R7, 0x1 ;  /* 0x0000000107007836 */ /* 0x000fca0000000000 */
[----:B------:R-:W-:-:S04]  /*b820*/  ISETP.NE.AND P1, PT, R0, 0x6, PT ;  /* 0x000000060000780c */ /* 0x000fc80003f25270 */
[----:B------:R-:W-:Y:S02]  /*b830*/  SEL R3, RZ, 0x1, P1 ;  /* 0x00000001ff037807 */ /* 0x000fe40000800000 */
[----:B------:R-:W-:Y:S02]  /*b840*/  SEL R7, R0, RZ, P1 ;  /* 0x000000ff00077207 */ /* 0x000fe40000800000 */
[----:B0-----:R-:W-:-:S03]  /*b850*/  LOP3.LUT R9, R6, R3, RZ, 0x3c, !PT ;  /* 0x0000000306097212 */ /* 0x001fc600078e3cff */
[----:B------:R-:W-:Y:S01]  /*b860*/  IMAD R11, R7, 0x8, R2 ;  /* 0x00000008070b7824 */ /* 0x000fe200078e0202 */
[----:B------:R-:W-:Y:S01]  /*b870*/  SHF.L.U32 R6, R9, 0x1f, RZ ;  /* 0x0000001f09067819 */ /* 0x000fe200000006ff */
[----:B-1----:R-:W-:Y:S06]  /*b880*/  @!P0 BRA `(.L_x_311) ;  /* 0x0000000400208947 */ /* 0x002fec0003800000 */
.L_x_326:
[----:B------:R-:W1:Y:S01]  /*b890*/  SYNCS.PHASECHK.TRANS64.TRYWAIT P0, [R11+URZ], R6 ;  /* 0x000000060b0075a7 */ /* 0x000e62000800017f */
[----:B------:R-:W-:-:S05]  /*b8a0*/  VIADD R0, R7, 0x1 ;  /* 0x0000000107007836 */ /* 0x000fca0000000000 */
[----:B------:R-:W-:-:S04]  /*b8b0*/  ISETP.NE.AND P1, PT, R0, 0x6, PT ;  /* 0x000000060000780c */ /* 0x000fc80003f25270 */
[----:B------:R-:W-:Y:S02]  /*b8c0*/  SEL R4, RZ, 0x1, P1 ;  /* 0x00000001ff047807 */ /* 0x000fe40000800000 */
[----:B------:R-:W-:Y:S02]  /*b8d0*/  SEL R3, R0, RZ, P1 ;  /* 0x000000ff00037207 */ /* 0x000fe40000800000 */
[----:B------:R-:W-:Y:S01]  /*b8e0*/  LOP3.LUT R0, R9, R4, RZ, 0x3c, !PT ;  /* 0x0000000409007212 */ /* 0x000fe200078e3cff */
[----:B-1----:R-:W-:Y:S06]  /*b8f0*/  @!P0 BRA `(.L_x_312) ;  /* 0x0000000400188947 */ /* 0x002fec0003800000 */
.L_x_327:
[----:B------:R-:W-:Y:S01]  /*b900*/  IMAD R3, R3, 0x8, R2 ;  /* 0x0000000803037824 */ /* 0x000fe200078e0202 */
[----:B------:R-:W-:-:S07]  /*b910*/  SHF.L.U32 R0, R0, 0x1f, RZ ;  /* 0x0000001f00007819 */ /* 0x000fce00000006ff */
.L_x_313:
[----:B--2---:R2:W3:Y:S02]  /*b920*/  SYNCS.PHASECHK.TRANS64.TRYWAIT P0, [R3+URZ], R0 ;  /* 0x00000000030075a7 */ /* 0x0044e4000800017f */
[----:B---3--:R-:W-:Y:S05]  /*b930*/  @!P0 NANOSLEEP.SYNCS 0x989680 ;  /* 0x009896800000895d */ /* 0x008fea0003900000 */
[----:B------:R-:W3:Y:S02]  /*b940*/  @!P0 SYNCS.PHASECHK.TRANS64 P0, [R3+URZ], R0 ;  /* 0x00000000030085a7 */ /* 0x000ee4000800007f */
[----:B---3--:R-:W-:Y:S05]  /*b950*/  @!P0 BRA `(.L_x_313) ;  /* 0xfffffffc00f08947 */ /* 0x008fea000383ffff */
.L_x_306:
[----:B------:R-:W-:Y:S05]  /*b960*/  BSYNC B0 ;  /* 0x0000000000007941 */ /* 0x000fea0003800000 */
.L_x_305:
[----:B------:R-:W-:Y:S05]  /*b970*/  EXIT ;  /* 0x000000000000794d */ /* 0x000fea0003800000 */
.L_x_15:
[----:B-1----:R1:W2:Y:S02]  /*b980*/  SYNCS.PHASECHK.TRANS64.TRYWAIT P0, [R159+URZ], R0 ;  /* 0x000000009f0075a7 */ /* 0x0022a4000800017f */
[----:B--2---:R-:W-:Y:S05]  /*b990*/  @!P0 NANOSLEEP.SYNCS 0x989680 ;  /* 0x009896800000895d */ /* 0x004fea0003900000 */
[----:B------:R-:W2:Y:S02]  /*b9a0*/  @!P0 SYNCS.PHASECHK.TRANS64 P0, [R159+URZ], R0 ;  /* 0x000000009f0085a7 */ /* 0x000ea4000800007f */
[----:B--2---:R-:W-:Y:S05]  /*b9b0*/  @!P0 BRA `(.L_x_15) ;  /* 0xfffffffc00f08947 */ /* 0x004fea000383ffff */
[----:B------:R-:W-:Y:S05]  /*b9c0*/  BRA `(.L_x_314) ;  /* 0xffffff5800bc7947 */ /* 0x000fea000383ffff */
.L_x_20:
[----:B--2---:R2:W3:Y:S02]  /*b9d0*/  SYNCS.PHASECHK.TRANS64.TRYWAIT P1, [R3+URZ], R0 ;  /* 0x00000000030075a7 */ /* 0x0044e4000802017f */
[----:B---3--:R-:W-:Y:S05]  /*b9e0*/  @!P1 NANOSLEEP.SYNCS 0x989680 ;  /* 0x009896800000995d */ /* 0x008fea0003900000 */
[----:B------:R-:W3:Y:S02]  /*b9f0*/  @!P1 SYNCS.PHASECHK.TRANS64 P1, [R3+URZ], R0 ;  /* 0x00000000030095a7 */ /* 0x000ee4000802007f */
[----:B---3--:R-:W-:Y:S05]  /*ba00*/  @!P1 BRA `(.L_x_20) ;  /* 0xfffffffc00f09947 */ /* 0x008fea000383ffff */
[----:B------:R-:W-:Y:S05]  /*ba10*/  BRA `(.L_x_19) ;  /* 0xffffff5c00287947 */ /* 0x000fea000383ffff */
.L_x_25:
[----:B--2---:R-:W-:-:S04]  /*ba20*/  IMAD.U32 R4, RZ, RZ, UR8 ;  /* 0x00000008ff047e24 */ /* 0x004fc8000f8e00ff */
[----:B------:R2:W3:Y:S03]  /*ba30*/  SYNCS.PHASECHK.TRANS64.TRYWAIT P1, [R4+URZ], R3 ;  /* 0x00000003040075a7 */ /* 0x0004e6000802017f */
[----:B---3--:R-:W-:Y:S05]  /*ba40*/  @!P1 NANOSLEEP.SYNCS 0x989680 ;  /* 0x009896800000995d */ /* 0x008fea0003900000 */
[----:B------:R-:W3:Y:S02]  /*ba50*/  @!P1 SYNCS.PHASECHK.TRANS64 P1, [R4+URZ], R3 ;  /* 0x00000003040095a7 */ /* 0x000ee4000802007f */
[----:B---3--:R-:W-:Y:S05]  /*ba60*/  @!P1 BRA `(.L_x_25) ;  /* 0xfffffffc00ec9947 */ /* 0x008fea000383ffff */
[----:B------:R-:W-:Y:S05]  /*ba70*/  BRA `(.L_x_24) ;  /* 0xffffff6000847947 */ /* 0x000fea000383ffff */
.L_x_31:
[----:B-1----:R1:W2:Y:S02]  /*ba80*/  SYNCS.PHASECHK.TRANS64.TRYWAIT P0, [R159+URZ+0x10], R0 ;  /* 0x000010009f0075a7 */ /* 0x0022a4000800017f */
[----:B--2---:R-:W-:Y:S05]  /*ba90*/  @!P0 NANOSLEEP.SYNCS 0x989680 ;  /* 0x009896800000895d */ /* 0x004fea0003900000 */
[----:B------:R-:W2:Y:S02]  /*baa0*/  @!P0 SYNCS.PHASECHK.TRANS64 P0, [R159+URZ+0x10], R0 ;  /* 0x000010009f0085a7 */ /* 0x000ea4000800007f */
[----:B--2---:R-:W-:Y:S05]  /*bab0*/  @!P0 BRA `(.L_x_31) ;  /* 0xfffffffc00f08947 */ /* 0x004fea000383ffff */
[----:B------:R-:W-:Y:S05]  /*bac0*/  BRA `(.L_x_315) ;  /* 0xffffff6800487947 */ /* 0x000fea000383ffff */
.L_x_292:
[----:B------:R-:W-:Y:S01]  /*bad0*/  BSSY B1, `(.L_x_316) ;  /* 0x0000006000017945 */ /* 0x000fe20003800000 */
[----:B------:R-:W-:-:S07]  /*bae0*/  IMAD.MOV.U32 R15, RZ, RZ, -0x1 ;  /* 0xffffffffff0f7424 */ /* 0x000fce00078e00ff */
[----:B-----5:R-:W-:Y:S05]  /*baf0*/  WARPSYNC.COLLECTIVE R15, `(.L_x_317) ;  /* 0x000000000f0c7348 */ /* 0x020fea0003c00000 */
[----:B------:R-:W-:Y:S02]  /*bb00*/  ELECT P6, UR62, PT ;  /* 0x00000000003e782f */ /* 0x000fe400038c0000 */
[----:B------:R-:W-:Y:S01]  /*bb10*/  MOV R14, UR62 ;  /* 0x0000003e000e7c02 */ /* 0x000fe20008000f00 */
[----:B-----5:R-:W-:Y:S10]  /*bb20*/  ENDCOLLECTIVE ;  /* 0x000000000000791b */ /* 0x020ff40003800000 */
.L_x_317:
[----:B------:R-:W-:Y:S05]  /*bb30*/  BSYNC B1 ;  /* 0x0000000000017941 */ /* 0x000fea0003800000 */
.L_x_316:
[----:B------:R-:W-:Y:S05]  /*bb40*/  BRA `(.L_x_318) ;  /* 0xffffffec008c7947 */ /* 0x000fea000383ffff */
.L_x_295:
[----:B0-----:R0:W1:Y:S02]  /*bb50*/  SYNCS.PHASECHK.TRANS64.TRYWAIT P1, [R10+URZ+0x30], R5 ;  /* 0x000030050a0075a7 */ /* 0x001064000802017f */
[----:B-1----:R-:W-:Y:S05]  /*bb60*/  @!P1 NANOSLEEP.SYNCS 0x989680 ;  /* 0x009896800000995d */ /* 0x002fea0003900000 */
[----:B------:R-:W1:Y:S02]  /*bb70*/  @!P1 SYNCS.PHASECHK.TRANS64 P1, [R10+URZ+0x30], R5 ;  /* 0x000030050a0095a7 */ /* 0x000e64000802007f */
[----:B-1----:R-:W-:Y:S05]  /*bb80*/  @!P1 BRA `(.L_x_295) ;  /* 0xfffffffc00f09947 */ /* 0x002fea000383ffff */
[----:B------:R-:W-:Y:S05]  /*bb90*/  BRA `(.L_x_319) ;  /* 0xffffffec00c07947 */ /* 0x000fea000383ffff */
.L_x_304:
[----:B------:R-:W-:Y:S01]  /*bba0*/  BSSY B0, `(.L_x_320) ;  /* 0x0000006000007945 */ /* 0x000fe20003800000 */
[----:B------:R-:W-:-:S07]  /*bbb0*/  IMAD.MOV.U32 R15, RZ, RZ, -0x1 ;  /* 0xffffffffff0f7424 */ /* 0x000fce00078e00ff */
[----:B-----5:R-:W-:Y:S05]  /*bbc0*/  WARPSYNC.COLLECTIVE R15, `(.L_x_321) ;  /* 0x000000000f0c7348 */ /* 0x020fea0003c00000 */
[----:B------:R-:W-:Y:S02]  /*bbd0*/  ELECT P6, UR62, PT ;  /* 0x00000000003e782f */ /* 0x000fe400038c0000 */
[----:B------:R-:W-:Y:S01]  /*bbe0*/  MOV R14, UR62 ;  /* 0x0000003e000e7c02 */ /* 0x000fe20008000f00 */
[----:B-----5:R-:W-:Y:S10]  /*bbf0*/  ENDCOLLECTIVE ;  /* 0x000000000000791b */ /* 0x020ff40003800000 */
.L_x_321:
[----:B------:R-:W-:Y:S05]  /*bc00*/  BSYNC B0 ;  /* 0x0000000000007941 */ /* 0x000fea0003800000 */
.L_x_320:
[----:B------:R-:W-:Y:S05]  /*bc10*/  BRA `(.L_x_322) ;  /* 0xfffffff8005c7947 */ /* 0x000fea000383ffff */
.L_x_308:
[----:B0-----:R0:W1:Y:S02]  /*bc20*/  SYNCS.PHASECHK.TRANS64.TRYWAIT P0, [R9+URZ], R4 ;  /* 0x00000004090075a7 */ /* 0x001064000800017f */
[----:B-1----:R-:W-:Y:S05]  /*bc30*/  @!P0 NANOSLEEP.SYNCS 0x989680 ;  /* 0x009896800000895d */ /* 0x002fea0003900000 */
[----:B------:R-:W1:Y:S02]  /*bc40*/  @!P0 SYNCS.PHASECHK.TRANS64 P0, [R9+URZ], R4 ;  /* 0x00000004090085a7 */ /* 0x000e64000800007f */
[----:B-1----:R-:W-:Y:S05]  /*bc50*/  @!P0 BRA `(.L_x_308) ;  /* 0xfffffffc00f08947 */ /* 0x002fea000383ffff */
[----:B------:R-:W-:Y:S05]  /*bc60*/  BRA `(.L_x_323) ;  /* 0xfffffff8009c7947 */ /* 0x000fea000383ffff */
.L_x_309:
[----:B0-----:R0:W1:Y:S02]  /*bc70*/  SYNCS.PHASECHK.TRANS64.TRYWAIT P0, [R8+URZ], R5 ;  /* 0x00000005080075a7 */ /* 0x001064000800017f */
[----:B-1----:R-:W-:Y:S05]  /*bc80*/  @!P0 NANOSLEEP.SYNCS 0x989680 ;  /* 0x009896800000895d */ /* 0x002fea0003900000 */
[----:B------:R-:W1:Y:S02]  /*bc90*/  @!P0 SYNCS.PHASECHK.TRANS64 P0, [R8+URZ], R5 ;  /* 0x00000005080085a7 */ /* 0x000e64000800007f */
[----:B-1----:R-:W-:Y:S05]  /*bca0*/  @!P0 BRA `(.L_x_309) ;  /* 0xfffffffc00f08947 */ /* 0x002fea000383ffff */
[----:B------:R-:W-:Y:S05]  /*bcb0*/  BRA `(.L_x_324) ;  /* 0xfffffff800ac7947 */ /* 0x000fea000383ffff */
.L_x_310:
[----:B0-----:R0:W1:Y:S02]  /*bcc0*/  SYNCS.PHASECHK.TRANS64.TRYWAIT P0, [R9+URZ], R4 ;  /* 0x00000004090075a7 */ /* 0x001064000800017f */
[----:B-1----:R-:W-:Y:S05]  /*bcd0*/  @!P0 NANOSLEEP.SYNCS 0x989680 ;  /* 0x009896800000895d */ /* 0x002fea0003900000 */
[----:B------:R-:W1:Y:S02]  /*bce0*/  @!P0 SYNCS.PHASECHK.TRANS64 P0, [R9+URZ], R4 ;  /* 0x00000004090085a7 */ /* 0x000e64000800007f */
[----:B-1----:R-:W-:Y:S05]  /*bcf0*/  @!P0 BRA `(.L_x_310) ;  /* 0xfffffffc00f08947 */ /* 0x002fea000383ffff */
[----:B------:R-:W-:Y:S05]  /*bd00*/  BRA `(.L_x_325) ;  /* 0xfffffff800bc7947 */ /* 0x000fea000383ffff */
.L_x_311:
[----:B0-----:R0:W1:Y:S02]  /*bd10*/  SYNCS.PHASECHK.TRANS64.TRYWAIT P0, [R8+URZ], R5 ;  /* 0x00000005080075a7 */ /* 0x001064000800017f */
[----:B-1----:R-:W-:Y:S05]  /*bd20*/  @!P0 NANOSLEEP.SYNCS 0x989680 ;  /* 0x009896800000895d */ /* 0x002fea0003900000 */
[----:B------:R-:W1:Y:S02]  /*bd30*/  @!P0 SYNCS.PHASECHK.TRANS64 P0, [R8+URZ], R5 ;  /* 0x00000005080085a7 */ /* 0x000e64000800007f */
[----:B-1----:R-:W-:Y:S05]  /*bd40*/  @!P0 BRA `(.L_x_311) ;  /* 0xfffffffc00f08947 */ /* 0x002fea000383ffff */
[----:B------:R-:W-:Y:S05]  /*bd50*/  BRA `(.L_x_326) ;  /* 0xfffffff800cc7947 */ /* 0x000fea000383ffff */
.L_x_312:
[----:B-1----:R1:W2:Y:S02]  /*bd60*/  SYNCS.PHASECHK.TRANS64.TRYWAIT P0, [R11+URZ], R6 ;  /* 0x000000060b0075a7 */ /* 0x0022a4000800017f */
[----:B--2---:R-:W-:Y:S05]  /*bd70*/  @!P0 NANOSLEEP.SYNCS 0x989680 ;  /* 0x009896800000895d */ /* 0x004fea0003900000 */
[----:B------:R-:W2:Y:S02]  /*bd80*/  @!P0 SYNCS.PHASECHK.TRANS64 P0, [R11+URZ], R6 ;  /* 0x000000060b0085a7 */ /* 0x000ea4000800007f */
[----:B--2---:R-:W-:Y:S05]  /*bd90*/  @!P0 BRA `(.L_x_312) ;  /* 0xfffffffc00f08947 */ /* 0x004fea000383ffff */
[----:B------:R-:W-:Y:S05]  /*bda0*/  BRA `(.L_x_327) ;  /* 0xfffffff800d47947 */ /* 0x000fea000383ffff */
.L_x_328:
[----:B------:R-:W-:-:S00]  /*bdb0*/  BRA `(.L_x_328) ;  /* 0xfffffffc00fc7947 */ /* 0x000fc0000383ffff */
[----:B------:R-:W-:-:S00]  /*bdc0*/  NOP ;  /* 0x0000000000007918 */ /* 0x000fc00000000000 */
        /* <DEDUP_REMOVED lines=11> */
.L_x_329:


//--------------------- .nv.global.init           --------------------------
	.section	.nv.global.init,"aw",@progbits
.nv.global.init:
	.type		$str$22,@object
	.size		$str$22,($str$23 - $str$22)
$str$22:
        /*0000*/ 	.byte	0x6b, 0x5f, 0x74, 0x69, 0x6c, 0x65, 0x5f, 0x63, 0x6f, 0x75, 0x6e, 0x74, 0x20, 0x3e, 0x3d, 0x20
        /*0010*/ 	.byte	0x31, 0x00
	.type		$str$23,@object
	.size		$str$23,(__unnamed_1 - $str$23)
$str$23:
        /*0012*/ 	.byte	0x2f, 0x74, 0x6d, 0x70, 0x2f, 0x63, 0x75, 0x74, 0x6c, 0x61, 0x73, 0x73, 0x5f, 0x73, 0x77, 0x65
        /*0022*/ 	.byte	0x65, 0x70, 0x5f, 0x73, 0x72, 0x63, 0x2f, 0x69, 0x6e, 0x63, 0x6c, 0x75, 0x64, 0x65, 0x2f, 0x63
        /*0032*/ 	.byte	0x75, 0x74, 0x6c, 0x61, 0x73, 0x73, 0x2f, 0x67, 0x65, 0x6d, 0x6d, 0x2f, 0x63, 0x6f, 0x6c, 0x6c
        /*0042*/ 	.byte	0x65, 0x63, 0x74, 0x69, 0x76, 0x65, 0x2f, 0x73, 0x6d, 0x39, 0x30, 0x5f, 0x6d, 0x6d, 0x61, 0x5f
        /*0052*/ 	.byte	0x74, 0x6d, 0x61, 0x5f, 0x67, 0x6d, 0x6d, 0x61, 0x5f, 0x73, 0x73, 0x5f, 0x77, 0x61, 0x72, 0x70
        /*0062*/ 	.byte	0x73, 0x70, 0x65, 0x63, 0x69, 0x61, 0x6c, 0x69, 0x7a, 0x65, 0x64, 0x2e, 0x68, 0x70, 0x70, 0x00
	.type		__unnamed_1,@object
	.size		__unnamed_1,(.L_0 - __unnamed_1)
__unnamed_1:
        /*0072*/ 	.byte	0x76, 0x6f, 0x69, 0x64, 0x20, 0x63, 0x75, 0x74, 0x6c, 0x61, 0x73, 0x73, 0x3a, 0x3a, 0x67, 0x65
        /* <DEDUP_REMOVED lines=179> */
        /*0bb2*/ 	.byte	0x64, 0x65, 0x6e, 0x74, 0x69, 0x74, 0x79, 0x5d, 0x00
.L_0:


//--------------------- .nv.shared._ZN7cutlass13device_kernelINS_4gemm6kernel13GemmUniversalIN4cute5tupleIJiiiiEEENS1_10collective13CollectiveMmaINS1_34MainloopSm90TmaGmmaWarpSpecializedILi6ENS5_IJNS4_1CILi1EEESB_SB_EEENS1_32KernelTmaWarpSpecializedPingpongEEENS5_IJNSA_ILi64EEENSA_ILi256EEENSA_ILi128EEEEEENS_6half_tENS5_IJlSB_lEEESJ_SK_NS4_8TiledMMAINS4_8MMA_AtomIJNS4_4SM904GMMA26MMA_64x256x16_F32F16F16_SSILNSO_5MajorE0ELSQ_0ELNSO_7ScaleInE1ELSR_1EEEEEENS4_6LayoutISC_NS5_IJNSA_ILi0EEESV_SV_EEEEENS5_IJNS4_10UnderscoreESY_SY_EEEEENS4_13SM90_TMA_LOADENS4_14ComposedLayoutINS4_7SwizzleILi3ELi4ELi3EEENS4_18smem_ptr_flag_bitsILi16EEENSU_INS5_IJNSA_ILi8EEESF_EEENS5_IJSF_SB_EEEEEEEvNS4_8identityES11_S1B_vS1C_EENS_8epilogue10collective6detail29Sm90TmaWarpSpecializedAdapterINS1F_15DefaultEpilogueISJ_SK_SK_NS1E_6thread17LinearCombinationISJ_Li1EffLNS1J_9ScaleType4KindE0ELNS_15FloatRoundStyleE2ESJ_EENS1_15EpilogueDefaultEEEEEvvEEEEvNT_6ParamsE --------------------------
	.section	.nv.shared._ZN7cutlass13device_kernelINS_4gemm6kernel13GemmUniversalIN4cute5tupleIJiiiiEEENS1_10collective13CollectiveMmaINS1_34MainloopSm90TmaGmmaWarpSpecializedILi6ENS5_IJNS4_1CILi1EEESB_SB_EEENS1_32KernelTmaWarpSpecializedPingpongEEENS5_IJNSA_ILi64EEENSA_ILi256EEENSA_ILi128EEEEEENS_6half_tENS5_IJlSB_lEEESJ_SK_NS4_8TiledMMAINS4_8MMA_AtomIJNS4_4SM904GMMA26MMA_64x256x16_F32F16F16_SSILNSO_5MajorE0ELSQ_0ELNSO_7ScaleInE1ELSR_1EEEEEENS4_6LayoutISC_NS5_IJNSA_ILi0EEESV_SV_EEEEENS5_IJNS4_10UnderscoreESY_SY_EEEEENS4_13SM90_TMA_LOADENS4_14ComposedLayoutINS4_7SwizzleILi3ELi4ELi3EEENS4_18smem_ptr_flag_bitsILi16EEENSU_INS5_IJNSA_ILi8EEESF_EEENS5_IJSF_SB_EEEEEEEvNS4_8identityES11_S1B_vS1C_EENS_8epilogue10collective6detail29Sm90TmaWarpSpecializedAdapterINS1F_15DefaultEpilogueISJ_SK_SK_NS1E_6thread17LinearCombinationISJ_Li1EffLNS1J_9ScaleType4KindE0ELNS_15FloatRoundStyleE2ESJ_EENS1_15EpilogueDefaultEEEEEvvEEEEvNT_6ParamsE,"aw",@nobits
	.sectionflags	@""
	.align	16
	.zero		1024


//--------------------- .nv.shared.reserved.0     --------------------------
	.section	.nv.shared.reserved.0,"aw",@nobits
	.weak		__nv_reservedSMEM_offset_0_alias
	.size		__nv_reservedSMEM_offset_0_alias, 0, 0
	.other		__nv_reservedSMEM_offset_0_alias,@"STO_CUDA_RESERVED_SHARED STV_DEFAULT"
__nv_reservedSMEM_offset_0_alias:
	.zero		0


//--------------------- .nv.global                --------------------------
	.section	.nv.global,"aw",@nobits
.nv.global:
	.type		_ZN40_INTERNAL_26f553fa_4_k_cu_c29d093c_279834cute1_E,@object
	.size		_ZN40_INTERNAL_26f553fa_4_k_cu_c29d093c_279834cute1_E,(_ZN40_INTERNAL_26f553fa_4_k_cu_c29d093c_279834cuda3std3__45__cpo6cbeginE - _ZN40_INTERNAL_26f553fa_4_k_cu_c29d093c_279834cute1_E)
_ZN40_INTERNAL_26f553fa_4_k_cu_c29d093c_279834cute1_E:
	.zero		1
	.type		_ZN40_INTERNAL_26f553fa_4_k_cu_c29d093c_279834cuda3std3__45__cpo6cbeginE,@object
	.size		_ZN40_INTERNAL_26f553fa_4_k_cu_c29d093c_279834cuda3std3__45__cpo6cbeginE,(_ZN40_INTERNAL_26f553fa_4_k_cu_c29d093c_279834cuda3std3__48in_placeE - _ZN40_INTERNAL_26f553fa_4_k_cu_c29d093c_279834cuda3std3__45__cpo6cbeginE)
_ZN40_INTERNAL_26f553fa_4_k_cu_c29d093c_279834cuda3std3__45__cpo6cbeginE:
	.zero		1
	.type		_ZN40_INTERNAL_26f553fa_4_k_cu_c29d093c_279834cuda3std3__48in_placeE,@object
	.size		_ZN40_INTERNAL_26f553fa_4_k_cu_c29d093c_279834cuda3std3__48in_placeE,(_ZN40_INTERNAL_26f553fa_4_k_cu_c29d093c_279834cuda3std6ranges3__45__cpo9iter_moveE - _ZN40_INTERNAL_26f553fa_4_k_cu_c29d093c_279834cuda3std3__48in_placeE)
_ZN40_INTERNAL_26f553fa_4_k_cu_c29d093c_279834cuda3std3__48in_placeE:
	.zero		1
	.type		_ZN40_INTERNAL_26f553fa_4_k_cu_c29d093c_279834cuda3std6ranges3__45__cpo9iter_moveE,@object
	.size		_ZN40_INTERNAL_26f553fa_4_k_cu_c29d093c_279834cuda3std6ranges3__45__cpo9iter_moveE,(_ZN40_INTERNAL_26f553fa_4_k_cu_c29d093c_279834cuda3std3__45__cpo5beginE - _ZN40_INTERNAL_26f553fa_4_k_cu_c29d093c_279834cuda3std6ranges3__45__cpo9iter_moveE)
_ZN40_INTERNAL_26f553fa_4_k_cu_c29d093c_279834cuda3std6ranges3__45__cpo9iter_moveE:
	.zero		1
	.type		_ZN40_INTERNAL_26f553fa_4_k_cu_c29d093c_279834cuda3std3__45__cpo5beginE,@object
	.size		_ZN40_INTERNAL_26f553fa_4_k_cu_c29d093c_279834cuda3std3__45__cpo5beginE,(_ZN40_INTERNAL_26f553fa_4_k_cu_c29d093c_279834cuda3std3__442_GLOBAL__N__26f553fa_4_k_cu_c29d093c_279836ignoreE - _ZN40_INTERNAL_26f553fa_4_k_cu_c29d093c_279834cuda3std3__45__cpo5beginE)
_ZN40_INTERNAL_26f553fa_4_k_cu_c29d093c_279834cuda3std3__45__cpo5beginE:
	.zero		1
	.type		_ZN40_INTERNAL_26f553fa_4_k_cu_c29d093c_279834cuda3std3__442_GLOBAL__N__26f553fa_4_k_cu_c29d093c_279836ignoreE,@object
	.size		_ZN40_INTERNAL_26f553fa_4_k_cu_c29d093c_279834cuda3std3__442_GLOBAL__N__26f553fa_4_k_cu_c29d093c_279836ignoreE,(_ZN40_INTERNAL_26f553fa_4_k_cu_c29d093c_279834cute7productE - _ZN40_INTERNAL_26f553fa_4_k_cu_c29d093c_279834cuda3std3__442_GLOBAL__N__26f553fa_4_k_cu_c29d093c_279836ignoreE)
_ZN40_INTERNAL_26f553fa_4_k_cu_c29d093c_279834cuda3std3__442_GLOBAL__N__26f553fa_4_k_cu_c29d093c_279836ignoreE:
	.zero		1
	.type		_ZN40_INTERNAL_26f553fa_4_k_cu_c29d093c_279834cute7productE,@object
	.size		_ZN40_INTERNAL_26f553fa_4_k_cu_c29d093c_279834cute7productE,(_ZN40_INTERNAL_26f553fa_4_k_cu_c29d093c_279834cuda3std3__45__cpo3endE - _ZN40_INTERNAL_26f553fa_4_k_cu_c29d093c_279834cute7productE)
_ZN40_INTERNAL_26f553fa_4_k_cu_c29d093c_279834cute7productE:
	.zero		1
	.type		_ZN40_INTERNAL_26f553fa_4_k_cu_c29d093c_279834cuda3std3__45__cpo3endE,@object
	.size		_ZN40_INTERNAL_26f553fa_4_k_cu_c29d093c_279834cuda3std3__45__cpo3endE,(_ZN40_INTERNAL_26f553fa_4_k_cu_c29d093c_279834cuda3std3__419piecewise_constructE - _ZN40_INTERNAL_26f553fa_4_k_cu_c29d093c_279834cuda3std3__45__cpo3endE)
_ZN40_INTERNAL_26f553fa_4_k_cu_c29d093c_279834cuda3std3__45__cpo3endE:
	.zero		1
	.type		_ZN40_INTERNAL_26f553fa_4_k_cu_c29d093c_279834cuda3std3__419piecewise_constructE,@object
	.size		_ZN40_INTERNAL_26f553fa_4_k_cu_c29d093c_279834cuda3std3__419piecewise_constructE,(_ZN40_INTERNAL_26f553fa_4_k_cu_c29d093c_279834cuda3std3__45__cpo4cendE - _ZN40_INTERNAL_26f553fa_4_k_cu_c29d093c_279834cuda3std3__419piecewise_constructE)
_ZN40_INTERNAL_26f553fa_4_k_cu_c29d093c_279834cuda3std3__419piecewise_constructE:
	.zero		1
	.type		_ZN40_INTERNAL_26f553fa_4_k_cu_c29d093c_279834cuda3std3__45__cpo4cendE,@object
	.size		_ZN40_INTERNAL_26f553fa_4_k_cu_c29d093c_279834cuda3std3__45__cpo4cendE,(_ZN40_INTERNAL_26f553fa_4_k_cu_c29d093c_279834cuda3std6ranges3__45__cpo4swapE - _ZN40_INTERNAL_26f553fa_4_k_cu_c29d093c_279834cuda3std3__45__cpo4cendE)
_ZN40_INTERNAL_26f553fa_4_k_cu_c29d093c_279834cuda3std3__45__cpo4cendE:
	.zero		1
	.type		_ZN40_INTERNAL_26f553fa_4_k_cu_c29d093c_279834cuda3std6ranges3__45__cpo4swapE,@object
	.size		_ZN40_INTERNAL_26f553fa_4_k_cu_c29d093c_279834cuda3std6ranges3__45__cpo4swapE,(.L_8 - _ZN40_INTERNAL_26f553fa_4_k_cu_c29d093c_279834cuda3std6ranges3__45__cpo4swapE)
_ZN40_INTERNAL_26f553fa_4_k_cu_c29d093c_279834cuda3std6ranges3__45__cpo4swapE:
	.zero		1
.L_8:


//--------------------- .nv.constant0._ZN7cutlass13device_kernelINS_4gemm6kernel13GemmUniversalIN4cute5tupleIJiiiiEEENS1_10collective13CollectiveMmaINS1_34MainloopSm90TmaGmmaWarpSpecializedILi6ENS5_IJNS4_1CILi1EEESB_SB_EEENS1_32KernelTmaWarpSpecializedPingpongEEENS5_IJNSA_ILi64EEENSA_ILi256EEENSA_ILi128EEEEEENS_6half_tENS5_IJlSB_lEEESJ_SK_NS4_8TiledMMAINS4_8MMA_AtomIJNS4_4SM904GMMA26MMA_64x256x16_F32F16F16_SSILNSO_5MajorE0ELSQ_0ELNSO_7ScaleInE1ELSR_1EEEEEENS4_6LayoutISC_NS5_IJNSA_ILi0EEESV_SV_EEEEENS5_IJNS4_10UnderscoreESY_SY_EEEEENS4_13SM90_TMA_LOADENS4_14ComposedLayoutINS4_7SwizzleILi3ELi4ELi3EEENS4_18smem_ptr_flag_bitsILi16EEENSU_INS5_IJNSA_ILi8EEESF_EEENS5_IJSF_SB_EEEEEEEvNS4_8identityES11_S1B_vS1C_EENS_8epilogue10collective6detail29Sm90TmaWarpSpecializedAdapterINS1F_15DefaultEpilogueISJ_SK_SK_NS1E_6thread17LinearCombinationISJ_Li1EffLNS1J_9ScaleType4KindE0ELNS_15FloatRoundStyleE2ESJ_EENS1_15EpilogueDefaultEEEEEvvEEEEvNT_6ParamsE --------------------------
	.section	.nv.constant0._ZN7cutlass13device_kernelINS_4gemm6kernel13GemmUniversalIN4cute5tupleIJiiiiEEENS1_10collective13CollectiveMmaINS1_34MainloopSm90TmaGmmaWarpSpecializedILi6ENS5_IJNS4_1CILi1EEESB_SB_EEENS1_32KernelTmaWarpSpecializedPingpongEEENS5_IJNSA_ILi64EEENSA_ILi256EEENSA_ILi128EEEEEENS_6half_tENS5_IJlSB_lEEESJ_SK_NS4_8TiledMMAINS4_8MMA_AtomIJNS4_4SM904GMMA26MMA_64x256x16_F32F16F16_SSILNSO_5MajorE0ELSQ_0ELNSO_7ScaleInE1ELSR_1EEEEEENS4_6LayoutISC_NS5_IJNSA_ILi0EEESV_SV_EEEEENS5_IJNS4_10UnderscoreESY_SY_EEEEENS4_13SM90_TMA_LOADENS4_14ComposedLayoutINS4_7SwizzleILi3ELi4ELi3EEENS4_18smem_ptr_flag_bitsILi16EEENSU_INS5_IJNSA_ILi8EEESF_EEENS5_IJSF_SB_EEEEEEEvNS4_8identityES11_S1B_vS1C_EENS_8epilogue10collective6detail29Sm90TmaWarpSpecializedAdapterINS1F_15DefaultEpilogueISJ_SK_SK_NS1E_6thread17LinearCombinationISJ_Li1EffLNS1J_9ScaleType4KindE0ELNS_15FloatRoundStyleE2ESJ_EENS1_15EpilogueDefaultEEEEEvvEEEEvNT_6ParamsE,"a",@progbits
	.sectionflags	@""
	.align	4
.nv.constant0._ZN7cutlass13device_kernelINS_4gemm6kernel13GemmUniversalIN4cute5tupleIJiiiiEEENS1_10collective13CollectiveMmaINS1_34MainloopSm90TmaGmmaWarpSpecializedILi6ENS5_IJNS4_1CILi1EEESB_SB_EEENS1_32KernelTmaWarpSpecializedPingpongEEENS5_IJNSA_ILi64EEENSA_ILi256EEENSA_ILi128EEEEEENS_6half_tENS5_IJlSB_lEEESJ_SK_NS4_8TiledMMAINS4_8MMA_AtomIJNS4_4SM904GMMA26MMA_64x256x16_F32F16F16_SSILNSO_5MajorE0ELSQ_0ELNSO_7ScaleInE1ELSR_1EEEEEENS4_6LayoutISC_NS5_IJNSA_ILi0EEESV_SV_EEEEENS5_IJNS4_10UnderscoreESY_SY_EEEEENS4_13SM90_TMA_LOADENS4_14ComposedLayoutINS4_7SwizzleILi3ELi4ELi3EEENS4_18smem_ptr_flag_bitsILi16EEENSU_INS5_IJNSA_ILi8EEESF_EEENS5_IJSF_SB_EEEEEEEvNS4_8identityES11_S1B_vS1C_EENS_8epilogue10collective6detail29Sm90TmaWarpSpecializedAdapterINS1F_15DefaultEpilogueISJ_SK_SK_NS1E_6thread17LinearCombinationISJ_Li1EffLNS1J_9ScaleType4KindE0ELNS_15FloatRoundStyleE2ESJ_EENS1_15EpilogueDefaultEEEEEvvEEEEvNT_6ParamsE:
	.zero		1664


//--------------------- SYMBOLS --------------------------

	.type		.nv.reservedSmem.offset0,@object
	.size		.nv.reservedSmem.offset0,0x4
	.type		__assertfail,@function
